//
// Generated by NVIDIA NVVM Compiler
//
// Compiler Build ID: CL-36424714
// Cuda compilation tools, release 13.0, V13.0.88
// Based on NVVM 20.0.0
//

.version 9.0
.target sm_100
.address_size 64

	// .globl	_Z13normalize_kerPfiff
// _ZZ17vec_max_index_kerILi10ELi128EEvPfS0_iE8data_shr has been demoted

.visible .entry _Z13normalize_kerPfiff(
	.param .u64 .ptr .align 1 _Z13normalize_kerPfiff_param_0,
	.param .u32 _Z13normalize_kerPfiff_param_1,
	.param .f32 _Z13normalize_kerPfiff_param_2,
	.param .f32 _Z13normalize_kerPfiff_param_3
)
{
	.reg .pred 	%p<2>;
	.reg .b32 	%r<6>;
	.reg .b32 	%f<6>;
	.reg .b64 	%rd<5>;

	ld.param.u64 	%rd1, [_Z13normalize_kerPfiff_param_0];
	ld.param.u32 	%r2, [_Z13normalize_kerPfiff_param_1];
	ld.param.f32 	%f1, [_Z13normalize_kerPfiff_param_2];
	ld.param.f32 	%f2, [_Z13normalize_kerPfiff_param_3];
	mov.u32 	%r3, %ctaid.x;
	mov.u32 	%r4, %ntid.x;
	mov.u32 	%r5, %tid.x;
	mad.lo.s32 	%r1, %r3, %r4, %r5;
	setp.ge.s32 	%p1, %r1, %r2;
	@%p1 bra 	$L__BB0_2;
	cvta.to.global.u64 	%rd2, %rd1;
	mul.wide.s32 	%rd3, %r1, 4;
	add.s64 	%rd4, %rd2, %rd3;
	ld.global.f32 	%f3, [%rd4];
	sub.f32 	%f4, %f3, %f1;
	div.rn.f32 	%f5, %f4, %f2;
	st.global.f32 	[%rd4], %f5;
$L__BB0_2:
	ret;

}
	// .globl	_Z18batch_conv2d_f_kerILi2ELi2ELi0ELi1ELi28ELi28ELi1EEvPfiiiiPKfiiS2_iiS0_i
.visible .entry _Z18batch_conv2d_f_kerILi2ELi2ELi0ELi1ELi28ELi28ELi1EEvPfiiiiPKfiiS2_iiS0_i(
	.param .u64 .ptr .align 1 _Z18batch_conv2d_f_kerILi2ELi2ELi0ELi1ELi28ELi28ELi1EEvPfiiiiPKfiiS2_iiS0_i_param_0,
	.param .u32 _Z18batch_conv2d_f_kerILi2ELi2ELi0ELi1ELi28ELi28ELi1EEvPfiiiiPKfiiS2_iiS0_i_param_1,
	.param .u32 _Z18batch_conv2d_f_kerILi2ELi2ELi0ELi1ELi28ELi28ELi1EEvPfiiiiPKfiiS2_iiS0_i_param_2,
	.param .u32 _Z18batch_conv2d_f_kerILi2ELi2ELi0ELi1ELi28ELi28ELi1EEvPfiiiiPKfiiS2_iiS0_i_param_3,
	.param .u32 _Z18batch_conv2d_f_kerILi2ELi2ELi0ELi1ELi28ELi28ELi1EEvPfiiiiPKfiiS2_iiS0_i_param_4,
	.param .u64 .ptr .align 1 _Z18batch_conv2d_f_kerILi2ELi2ELi0ELi1ELi28ELi28ELi1EEvPfiiiiPKfiiS2_iiS0_i_param_5,
	.param .u32 _Z18batch_conv2d_f_kerILi2ELi2ELi0ELi1ELi28ELi28ELi1EEvPfiiiiPKfiiS2_iiS0_i_param_6,
	.param .u32 _Z18batch_conv2d_f_kerILi2ELi2ELi0ELi1ELi28ELi28ELi1EEvPfiiiiPKfiiS2_iiS0_i_param_7,
	.param .u64 .ptr .align 1 _Z18batch_conv2d_f_kerILi2ELi2ELi0ELi1ELi28ELi28ELi1EEvPfiiiiPKfiiS2_iiS0_i_param_8,
	.param .u32 _Z18batch_conv2d_f_kerILi2ELi2ELi0ELi1ELi28ELi28ELi1EEvPfiiiiPKfiiS2_iiS0_i_param_9,
	.param .u32 _Z18batch_conv2d_f_kerILi2ELi2ELi0ELi1ELi28ELi28ELi1EEvPfiiiiPKfiiS2_iiS0_i_param_10,
	.param .u64 .ptr .align 1 _Z18batch_conv2d_f_kerILi2ELi2ELi0ELi1ELi28ELi28ELi1EEvPfiiiiPKfiiS2_iiS0_i_param_11,
	.param .u32 _Z18batch_conv2d_f_kerILi2ELi2ELi0ELi1ELi28ELi28ELi1EEvPfiiiiPKfiiS2_iiS0_i_param_12
)
{
	.reg .b16 	%rs<5>;
	.reg .b32 	%r<12>;
	.reg .b32 	%f<49>;
	.reg .b64 	%rd<13>;

	ld.param.u64 	%rd1, [_Z18batch_conv2d_f_kerILi2ELi2ELi0ELi1ELi28ELi28ELi1EEvPfiiiiPKfiiS2_iiS0_i_param_0];
	ld.param.u64 	%rd2, [_Z18batch_conv2d_f_kerILi2ELi2ELi0ELi1ELi28ELi28ELi1EEvPfiiiiPKfiiS2_iiS0_i_param_5];
	ld.param.u64 	%rd3, [_Z18batch_conv2d_f_kerILi2ELi2ELi0ELi1ELi28ELi28ELi1EEvPfiiiiPKfiiS2_iiS0_i_param_8];
	ld.param.u64 	%rd4, [_Z18batch_conv2d_f_kerILi2ELi2ELi0ELi1ELi28ELi28ELi1EEvPfiiiiPKfiiS2_iiS0_i_param_11];
	cvta.to.global.u64 	%rd5, %rd2;
	cvta.to.global.u64 	%rd6, %rd1;
	mov.u32 	%r1, %ctaid.x;
	mov.u32 	%r2, %tid.x;
	cvt.u16.u32 	%rs1, %r2;
	mul.hi.u16 	%rs2, %rs1, 4682;
	cvt.u32.u16 	%r3, %rs2;
	mul.lo.s16 	%rs3, %rs2, 14;
	sub.s16 	%rs4, %rs1, %rs3;
	cvt.u32.u16 	%r4, %rs4;
	ld.global.f32 	%f1, [%rd5];
	ld.global.f32 	%f2, [%rd5+4];
	ld.global.f32 	%f3, [%rd5+8];
	ld.global.f32 	%f4, [%rd5+12];
	mul.wide.u16 	%r5, %rs4, 2;
	mul.lo.s32 	%r6, %r1, 3136;
	or.b32  	%r7, %r6, %r5;
	mul.wide.u16 	%r8, %rs2, 56;
	add.s32 	%r9, %r7, %r8;
	mul.wide.s32 	%rd7, %r9, 4;
	add.s64 	%rd8, %rd6, %rd7;
	ld.global.f32 	%f5, [%rd8];
	fma.rn.f32 	%f6, %f5, %f1, 0f00000000;
	ld.global.f32 	%f7, [%rd8+4];
	fma.rn.f32 	%f8, %f7, %f2, %f6;
	ld.global.f32 	%f9, [%rd8+112];
	fma.rn.f32 	%f10, %f9, %f3, %f8;
	ld.global.f32 	%f11, [%rd8+116];
	fma.rn.f32 	%f12, %f11, %f4, %f10;
	ld.global.f32 	%f13, [%rd8+3136];
	fma.rn.f32 	%f14, %f13, %f1, 0f00000000;
	ld.global.f32 	%f15, [%rd8+3140];
	fma.rn.f32 	%f16, %f15, %f2, %f14;
	ld.global.f32 	%f17, [%rd8+3248];
	fma.rn.f32 	%f18, %f17, %f3, %f16;
	ld.global.f32 	%f19, [%rd8+3252];
	fma.rn.f32 	%f20, %f19, %f4, %f18;
	ld.global.f32 	%f21, [%rd8+6272];
	fma.rn.f32 	%f22, %f21, %f1, 0f00000000;
	ld.global.f32 	%f23, [%rd8+6276];
	fma.rn.f32 	%f24, %f23, %f2, %f22;
	ld.global.f32 	%f25, [%rd8+6384];
	fma.rn.f32 	%f26, %f25, %f3, %f24;
	ld.global.f32 	%f27, [%rd8+6388];
	fma.rn.f32 	%f28, %f27, %f4, %f26;
	ld.global.f32 	%f29, [%rd8+9408];
	fma.rn.f32 	%f30, %f29, %f1, 0f00000000;
	ld.global.f32 	%f31, [%rd8+9412];
	fma.rn.f32 	%f32, %f31, %f2, %f30;
	ld.global.f32 	%f33, [%rd8+9520];
	fma.rn.f32 	%f34, %f33, %f3, %f32;
	ld.global.f32 	%f35, [%rd8+9524];
	fma.rn.f32 	%f36, %f35, %f4, %f34;
	cvta.to.global.u64 	%rd9, %rd3;
	cvta.to.global.u64 	%rd10, %rd4;
	ld.global.f32 	%f37, [%rd9];
	add.f32 	%f38, %f12, %f37;
	max.f32 	%f39, %f38, 0f00000000;
	mad.lo.s32 	%r10, %r1, 56, %r3;
	mad.lo.s32 	%r11, %r10, 14, %r4;
	mul.wide.s32 	%rd11, %r11, 4;
	add.s64 	%rd12, %rd10, %rd11;
	st.global.f32 	[%rd12], %f39;
	ld.global.f32 	%f40, [%rd9];
	add.f32 	%f41, %f20, %f40;
	max.f32 	%f42, %f41, 0f00000000;
	st.global.f32 	[%rd12+784], %f42;
	ld.global.f32 	%f43, [%rd9];
	add.f32 	%f44, %f28, %f43;
	max.f32 	%f45, %f44, 0f00000000;
	st.global.f32 	[%rd12+1568], %f45;
	ld.global.f32 	%f46, [%rd9];
	add.f32 	%f47, %f36, %f46;
	max.f32 	%f48, %f47, 0f00000000;
	st.global.f32 	[%rd12+2352], %f48;
	ret;

}
	// .globl	_Z17vec_max_index_kerILi10ELi128EEvPfS0_i
.visible .entry _Z17vec_max_index_kerILi10ELi128EEvPfS0_i(
	.param .u64 .ptr .align 1 _Z17vec_max_index_kerILi10ELi128EEvPfS0_i_param_0,
	.param .u64 .ptr .align 1 _Z17vec_max_index_kerILi10ELi128EEvPfS0_i_param_1,
	.param .u32 _Z17vec_max_index_kerILi10ELi128EEvPfS0_i_param_2
)
{
	.reg .pred 	%p<11>;
	.reg .b32 	%r<24>;
	.reg .b32 	%f<38>;
	.reg .b64 	%rd<29>;
	// demoted variable
	.shared .align 4 .b8 _ZZ17vec_max_index_kerILi10ELi128EEvPfS0_iE8data_shr[5120];
	ld.param.u64 	%rd2, [_Z17vec_max_index_kerILi10ELi128EEvPfS0_i_param_0];
	ld.param.u64 	%rd1, [_Z17vec_max_index_kerILi10ELi128EEvPfS0_i_param_1];
	ld.param.u32 	%r4, [_Z17vec_max_index_kerILi10ELi128EEvPfS0_i_param_2];
	cvta.to.global.u64 	%rd3, %rd2;
	mov.u32 	%r5, %ctaid.x;
	mov.u32 	%r6, %ntid.x;
	mul.lo.s32 	%r7, %r5, %r6;
	mov.u32 	%r8, %tid.x;
	mul.lo.s32 	%r9, %r8, 10;
	mad.lo.s32 	%r10, %r7, 10, %r9;
	mul.wide.u32 	%rd4, %r10, 4;
	add.s64 	%rd5, %rd3, %rd4;
	ld.global.f32 	%f1, [%rd5];
	mad.lo.s32 	%r11, %r8, -9, %r10;
	mul.wide.u32 	%rd6, %r11, 4;
	add.s64 	%rd7, %rd3, %rd6;
	ld.global.f32 	%f2, [%rd7];
	shl.b32 	%r12, %r8, 2;
	mov.u32 	%r13, _ZZ17vec_max_index_kerILi10ELi128EEvPfS0_iE8data_shr;
	add.s32 	%r14, %r13, %r12;
	st.shared.f32 	[%r14], %f2;
	add.s32 	%r15, %r11, 128;
	mul.wide.u32 	%rd8, %r15, 4;
	add.s64 	%rd9, %rd3, %rd8;
	ld.global.f32 	%f3, [%rd9];
	st.shared.f32 	[%r14+512], %f3;
	add.s32 	%r16, %r11, 256;
	mul.wide.u32 	%rd10, %r16, 4;
	add.s64 	%rd11, %rd3, %rd10;
	ld.global.f32 	%f4, [%rd11];
	st.shared.f32 	[%r14+1024], %f4;
	add.s32 	%r17, %r11, 384;
	mul.wide.u32 	%rd12, %r17, 4;
	add.s64 	%rd13, %rd3, %rd12;
	ld.global.f32 	%f5, [%rd13];
	st.shared.f32 	[%r14+1536], %f5;
	add.s32 	%r18, %r11, 512;
	mul.wide.u32 	%rd14, %r18, 4;
	add.s64 	%rd15, %rd3, %rd14;
	ld.global.f32 	%f6, [%rd15];
	st.shared.f32 	[%r14+2048], %f6;
	add.s32 	%r19, %r11, 640;
	mul.wide.u32 	%rd16, %r19, 4;
	add.s64 	%rd17, %rd3, %rd16;
	ld.global.f32 	%f7, [%rd17];
	st.shared.f32 	[%r14+2560], %f7;
	add.s32 	%r20, %r11, 768;
	mul.wide.u32 	%rd18, %r20, 4;
	add.s64 	%rd19, %rd3, %rd18;
	ld.global.f32 	%f8, [%rd19];
	st.shared.f32 	[%r14+3072], %f8;
	add.s32 	%r21, %r11, 896;
	mul.wide.u32 	%rd20, %r21, 4;
	add.s64 	%rd21, %rd3, %rd20;
	ld.global.f32 	%f9, [%rd21];
	st.shared.f32 	[%r14+3584], %f9;
	add.s32 	%r22, %r11, 1024;
	mul.wide.u32 	%rd22, %r22, 4;
	add.s64 	%rd23, %rd3, %rd22;
	ld.global.f32 	%f10, [%rd23];
	st.shared.f32 	[%r14+4096], %f10;
	add.s32 	%r23, %r11, 1152;
	mul.wide.u32 	%rd24, %r23, 4;
	add.s64 	%rd25, %rd3, %rd24;
	ld.global.f32 	%f11, [%rd25];
	st.shared.f32 	[%r14+4608], %f11;
	bar.sync 	0;
	mad.lo.s32 	%r1, %r8, 36, %r14;
	add.s32 	%r2, %r1, 4;
	mad.lo.s32 	%r3, %r7, -9, %r11;
	setp.ge.u32 	%p1, %r3, %r4;
	@%p1 bra 	$L__BB2_2;
	ld.shared.f32 	%f12, [%r2];
	setp.gt.f32 	%p2, %f12, %f1;
	selp.f32 	%f13, %f12, %f1, %p2;
	ld.shared.f32 	%f14, [%r1+8];
	setp.gt.f32 	%p3, %f14, %f13;
	selp.f32 	%f15, %f14, %f13, %p3;
	ld.shared.f32 	%f16, [%r1+12];
	setp.gt.f32 	%p4, %f16, %f15;
	selp.f32 	%f17, %f16, %f15, %p4;
	ld.shared.f32 	%f18, [%r1+16];
	setp.gt.f32 	%p5, %f18, %f17;
	selp.f32 	%f19, %f18, %f17, %p5;
	ld.shared.f32 	%f20, [%r1+20];
	setp.gt.f32 	%p6, %f20, %f19;
	selp.f32 	%f21, %f20, %f19, %p6;
	ld.shared.f32 	%f22, [%r1+24];
	setp.gt.f32 	%p7, %f22, %f21;
	selp.f32 	%f23, %f22, %f21, %p7;
	ld.shared.f32 	%f24, [%r1+28];
	setp.gt.f32 	%p8, %f24, %f23;
	selp.f32 	%f25, %f24, %f23, %p8;
	ld.shared.f32 	%f26, [%r1+32];
	ld.shared.f32 	%f27, [%r1+36];
	setp.gt.f32 	%p9, %f26, %f25;
	selp.f32 	%f28, %f26, %f25, %p9;
	setp.gt.f32 	%p10, %f27, %f28;
	cvta.to.global.u64 	%rd26, %rd1;
	selp.f32 	%f29, 0f3F800000, 0f00000000, %p2;
	selp.f32 	%f30, 0f40000000, %f29, %p3;
	selp.f32 	%f31, 0f40400000, %f30, %p4;
	selp.f32 	%f32, 0f40800000, %f31, %p5;
	selp.f32 	%f33, 0f40A00000, %f32, %p6;
	selp.f32 	%f34, 0f40C00000, %f33, %p7;
	selp.f32 	%f35, 0f40E00000, %f34, %p8;
	selp.f32 	%f36, 0f41000000, %f35, %p9;
	selp.f32 	%f37, 0f41100000, %f36, %p10;
	mul.wide.u32 	%rd27, %r3, 4;
	add.s64 	%rd28, %rd26, %rd27;
	st.global.f32 	[%rd28], %f37;
$L__BB2_2:
	ret;

}


// ===== COMPILED SASS (sm_100) =====

	.target	sm_100

	.elftype	@"ET_EXEC"


//--------------------- .note.nv.tkinfo           --------------------------
	.section	.note.nv.tkinfo,"",@"SHT_NOTE"
	.sectionflags	@"SHF_NOTE_NV_TKINFO"
	.tkinfo
        /*0018*/ 	.word	0x00000002
        /*0030*/ 	.string	""
        /*0030*/ 	.string	"ptxas"
        /*0030*/ 	.string	"Cuda compilation tools, release 13.0, V13.0.88"
        /*0030*/ 	.string	"Build cuda_13.0.r13.0/compiler.36424714_0"
        /*0030*/ 	.string	"-arch sm_100 -m 64 "



//--------------------- .note.nv.cuinfo           --------------------------
	.section	.note.nv.cuinfo,"",@"SHT_NOTE"
	.sectionflags	@"SHF_NOTE_NV_CUINFO"
        /*0018*/ 	.short	0x0002
        /*001a*/ 	.short	0x0064
        /*001c*/ 	.short	0x0082
	.zero		2


//--------------------- .nv.info                  --------------------------
	.section	.nv.info,"",@"SHT_CUDA_INFO"
	.align	4


	//----- nvinfo : EIATTR_REGCOUNT
	.align		4
        /*0000*/ 	.byte	0x04, 0x2f
        /*0002*/ 	.short	(.L_1 - .L_0)
	.align		4
.L_0:
        /*0004*/ 	.word	index@(_Z13normalize_kerPfiff)
        /*0008*/ 	.word	0x00000010


	//----- nvinfo : EIATTR_FRAME_SIZE
	.align		4
.L_1:
        /*000c*/ 	.byte	0x04, 0x11
        /*000e*/ 	.short	(.L_3 - .L_2)
	.align		4
.L_2:
        /*0010*/ 	.word	index@($__internal_0_$__cuda_sm3x_div_rn_noftz_f32_slowpath)
        /*0014*/ 	.word	0x00000000


	//----- nvinfo : EIATTR_FRAME_SIZE
	.align		4
.L_3:
        /*0018*/ 	.byte	0x04, 0x11
        /*001a*/ 	.short	(.L_5 - .L_4)
	.align		4
.L_4:
        /*001c*/ 	.word	index@(_Z13normalize_kerPfiff)
        /*0020*/ 	.word	0x00000000


	//----- nvinfo : EIATTR_REGCOUNT
	.align		4
.L_5:
        /*0024*/ 	.byte	0x04, 0x2f
        /*0026*/ 	.short	(.L_7 - .L_6)
	.align		4
.L_6:
        /*0028*/ 	.word	index@(_Z18batch_conv2d_f_kerILi2ELi2ELi0ELi1ELi28ELi28ELi1EEvPfiiiiPKfiiS2_iiS0_i)
        /*002c*/ 	.word	0x0000001c


	//----- nvinfo : EIATTR_FRAME_SIZE
	.align		4
.L_7:
        /*0030*/ 	.byte	0x04, 0x11
        /*0032*/ 	.short	(.L_9 - .L_8)
	.align		4
.L_8:
        /*0034*/ 	.word	index@(_Z18batch_conv2d_f_kerILi2ELi2ELi0ELi1ELi28ELi28ELi1EEvPfiiiiPKfiiS2_iiS0_i)
        /*0038*/ 	.word	0x00000000


	//----- nvinfo : EIATTR_REGCOUNT
	.align		4
.L_9:
        /*003c*/ 	.byte	0x04, 0x2f
        /*003e*/ 	.short	(.L_11 - .L_10)
	.align		4
.L_10:
        /*0040*/ 	.word	index@(_Z17vec_max_index_kerILi10ELi128EEvPfS0_i)
        /*0044*/ 	.word	0x00000020


	//----- nvinfo : EIATTR_FRAME_SIZE
	.align		4
.L_11:
        /*0048*/ 	.byte	0x04, 0x11
        /*004a*/ 	.short	(.L_13 - .L_12)
	.align		4
.L_12:
        /*004c*/ 	.word	index@(_Z17vec_max_index_kerILi10ELi128EEvPfS0_i)
        /*0050*/ 	.word	0x00000000


	//----- nvinfo : EIATTR_MIN_STACK_SIZE
	.align		4
.L_13:
        /*0054*/ 	.byte	0x04, 0x12
        /*0056*/ 	.short	(.L_15 - .L_14)
	.align		4
.L_14:
        /*0058*/ 	.word	index@(_Z17vec_max_index_kerILi10ELi128EEvPfS0_i)
        /*005c*/ 	.word	0x00000000


	//----- nvinfo : EIATTR_MIN_STACK_SIZE
	.align		4
.L_15:
        /*0060*/ 	.byte	0x04, 0x12
        /*0062*/ 	.short	(.L_17 - .L_16)
	.align		4
.L_16:
        /*0064*/ 	.word	index@(_Z18batch_conv2d_f_kerILi2ELi2ELi0ELi1ELi28ELi28ELi1EEvPfiiiiPKfiiS2_iiS0_i)
        /*0068*/ 	.word	0x00000000


	//----- nvinfo : EIATTR_MIN_STACK_SIZE
	.align		4
.L_17:
        /*006c*/ 	.byte	0x04, 0x12
        /*006e*/ 	.short	(.L_19 - .L_18)
	.align		4
.L_18:
        /*0070*/ 	.word	index@(_Z13normalize_kerPfiff)
        /*0074*/ 	.word	0x00000000
.L_19:


//--------------------- .nv.compat                --------------------------
	.section	.nv.compat,"",@"SHT_CUDA_COMPAT_INFO"
	.align	4
        /*0000*/ 	.byte	0x02, 0x09, 0x00, 0x00, 0x02, 0x02, 0x01, 0x00, 0x02, 0x05, 0x05, 0x00, 0x03, 0x07, 0x01, 0x01
        /*0010*/ 	.byte	0x02, 0x03, 0x00, 0x00, 0x02, 0x06, 0x01, 0x00, 0x04, 0x0b, 0x08, 0x00, 0x01, 0x00, 0x00, 0x00
        /*0020*/ 	.byte	0x00, 0x00, 0x00, 0x00


//--------------------- .nv.info._Z17vec_max_index_kerILi10ELi128EEvPfS0_i --------------------------
	.section	.nv.info._Z17vec_max_index_kerILi10ELi128EEvPfS0_i,"",@"SHT_CUDA_INFO"
	.sectionflags	@""
	.align	4


	//----- nvinfo : EIATTR_CUDA_API_VERSION
	.align		4
        /*0000*/ 	.byte	0x04, 0x37
        /*0002*/ 	.short	(.L_21 - .L_20)
.L_20:
        /*0004*/ 	.word	0x00000082


	//----- nvinfo : EIATTR_KPARAM_INFO
	.align		4
.L_21:
        /*0008*/ 	.byte	0x04, 0x17
        /*000a*/ 	.short	(.L_23 - .L_22)
.L_22:
        /*000c*/ 	.word	0x00000000
        /*0010*/ 	.short	0x0002
        /*0012*/ 	.short	0x0010
        /*0014*/ 	.byte	0x00, 0xf0, 0x11, 0x00


	//----- nvinfo : EIATTR_KPARAM_INFO
	.align		4
.L_23:
        /*0018*/ 	.byte	0x04, 0x17
        /*001a*/ 	.short	(.L_25 - .L_24)
.L_24:
        /*001c*/ 	.word	0x00000000
        /*0020*/ 	.short	0x0001
        /*0022*/ 	.short	0x0008
        /*0024*/ 	.byte	0x00, 0xf5, 0x21, 0x00


	//----- nvinfo : EIATTR_KPARAM_INFO
	.align		4
.L_25:
        /*0028*/ 	.byte	0x04, 0x17
        /*002a*/ 	.short	(.L_27 - .L_26)
.L_26:
        /*002c*/ 	.word	0x00000000
        /*0030*/ 	.short	0x0000
        /*0032*/ 	.short	0x0000
        /*0034*/ 	.byte	0x00, 0xf5, 0x21, 0x00


	//----- nvinfo : EIATTR_SPARSE_MMA_MASK
	.align		4
.L_27:
        /*0038*/ 	.byte	0x03, 0x50
        /*003a*/ 	.short	0x0000


	//----- nvinfo : EIATTR_MAXREG_COUNT
	.align		4
        /*003c*/ 	.byte	0x03, 0x1b
        /*003e*/ 	.short	0x00ff


	//----- nvinfo : EIATTR_NUM_BARRIERS
	.align		4
        /*0040*/ 	.byte	0x02, 0x4c
        /*0042*/ 	.byte	0x01
	.zero		1


	//----- nvinfo : EIATTR_MERCURY_ISA_VERSION
	.align		4
        /*0044*/ 	.byte	0x03, 0x5f
        /*0046*/ 	.short	0x0101


	//----- nvinfo : EIATTR_VRC_CTA_INIT_COUNT
	.align		4
        /*0048*/ 	.byte	0x02, 0x4a
	.zero		1
	.zero		1


	//----- nvinfo : EIATTR_EXIT_INSTR_OFFSETS
	.align		4
        /*004c*/ 	.byte	0x04, 0x1c
        /*004e*/ 	.short	(.L_29 - .L_28)


	//   ....[0]....
.L_28:
        /*0050*/ 	.word	0x000003c0


	//   ....[1]....
        /*0054*/ 	.word	0x00000630


	//----- nvinfo : EIATTR_CBANK_PARAM_SIZE
	.align		4
.L_29:
        /*0058*/ 	.byte	0x03, 0x19
        /*005a*/ 	.short	0x0014


	//----- nvinfo : EIATTR_PARAM_CBANK
	.align		4
        /*005c*/ 	.byte	0x04, 0x0a
        /*005e*/ 	.short	(.L_31 - .L_30)
	.align		4
.L_30:
        /*0060*/ 	.word	index@(.nv.constant0._Z17vec_max_index_kerILi10ELi128EEvPfS0_i)
        /*0064*/ 	.short	0x0380
        /*0066*/ 	.short	0x0014


	//----- nvinfo : EIATTR_SW_WAR
	.align		4
.L_31:
        /*0068*/ 	.byte	0x04, 0x36
        /*006a*/ 	.short	(.L_33 - .L_32)
.L_32:
        /*006c*/ 	.word	0x00000008
.L_33:


//--------------------- .nv.info._Z18batch_conv2d_f_kerILi2ELi2ELi0ELi1ELi28ELi28ELi1EEvPfiiiiPKfiiS2_iiS0_i --------------------------
	.section	.nv.info._Z18batch_conv2d_f_kerILi2ELi2ELi0ELi1ELi28ELi28ELi1EEvPfiiiiPKfiiS2_iiS0_i,"",@"SHT_CUDA_INFO"
	.sectionflags	@""
	.align	4


	//----- nvinfo : EIATTR_CUDA_API_VERSION
	.align		4
        /*0000*/ 	.byte	0x04, 0x37
        /*0002*/ 	.short	(.L_35 - .L_34)
.L_34:
        /*0004*/ 	.word	0x00000082


	//----- nvinfo : EIATTR_KPARAM_INFO
	.align		4
.L_35:
        /*0008*/ 	.byte	0x04, 0x17
        /*000a*/ 	.short	(.L_37 - .L_36)
.L_36:
        /*000c*/ 	.word	0x00000000
        /*0010*/ 	.short	0x000c
        /*0012*/ 	.short	0x0040
        /*0014*/ 	.byte	0x00, 0xf0, 0x11, 0x00


	//----- nvinfo : EIATTR_KPARAM_INFO
	.align		4
.L_37:
        /*0018*/ 	.byte	0x04, 0x17
        /*001a*/ 	.short	(.L_39 - .L_38)
.L_38:
        /*001c*/ 	.word	0x00000000
        /*0020*/ 	.short	0x000b
        /*0022*/ 	.short	0x0038
        /*0024*/ 	.byte	0x00, 0xf5, 0x21, 0x00


	//----- nvinfo : EIATTR_KPARAM_INFO
	.align		4
.L_39:
        /*0028*/ 	.byte	0x04, 0x17
        /*002a*/ 	.short	(.L_41 - .L_40)
.L_40:
        /*002c*/ 	.word	0x00000000
        /*0030*/ 	.short	0x000a
        /*0032*/ 	.short	0x0034
        /*0034*/ 	.byte	0x00, 0xf0, 0x11, 0x00


	//----- nvinfo : EIATTR_KPARAM_INFO
	.align		4
.L_41:
        /*0038*/ 	.byte	0x04, 0x17
        /*003a*/ 	.short	(.L_43 - .L_42)
.L_42:
        /*003c*/ 	.word	0x00000000
        /*0040*/ 	.short	0x0009
        /*0042*/ 	.short	0x0030
        /*0044*/ 	.byte	0x00, 0xf0, 0x11, 0x00


	//----- nvinfo : EIATTR_KPARAM_INFO
	.align		4
.L_43:
        /*0048*/ 	.byte	0x04, 0x17
        /*004a*/ 	.short	(.L_45 - .L_44)
.L_44:
        /*004c*/ 	.word	0x00000000
        /*0050*/ 	.short	0x0008
        /*0052*/ 	.short	0x0028
        /*0054*/ 	.byte	0x00, 0xf5, 0x21, 0x00


	//----- nvinfo : EIATTR_KPARAM_INFO
	.align		4
.L_45:
        /*0058*/ 	.byte	0x04, 0x17
        /*005a*/ 	.short	(.L_47 - .L_46)
.L_46:
        /*005c*/ 	.word	0x00000000
        /*0060*/ 	.short	0x0007
        /*0062*/ 	.short	0x0024
        /*0064*/ 	.byte	0x00, 0xf0, 0x11, 0x00


	//----- nvinfo : EIATTR_KPARAM_INFO
	.align		4
.L_47:
        /*0068*/ 	.byte	0x04, 0x17
        /*006a*/ 	.short	(.L_49 - .L_48)
.L_48:
        /*006c*/ 	.word	0x00000000
        /*0070*/ 	.short	0x0006
        /*0072*/ 	.short	0x0020
        /*0074*/ 	.byte	0x00, 0xf0, 0x11, 0x00


	//----- nvinfo : EIATTR_KPARAM_INFO
	.align		4
.L_49:
        /*0078*/ 	.byte	0x04, 0x17
        /*007a*/ 	.short	(.L_51 - .L_50)
.L_50:
        /*007c*/ 	.word	0x00000000
        /*0080*/ 	.short	0x0005
        /*0082*/ 	.short	0x0018
        /*0084*/ 	.byte	0x00, 0xf5, 0x21, 0x00


	//----- nvinfo : EIATTR_KPARAM_INFO
	.align		4
.L_51:
        /*0088*/ 	.byte	0x04, 0x17
        /*008a*/ 	.short	(.L_53 - .L_52)
.L_52:
        /*008c*/ 	.word	0x00000000
        /*0090*/ 	.short	0x0004
        /*0092*/ 	.short	0x0014
        /*0094*/ 	.byte	0x00, 0xf0, 0x11, 0x00


	//----- nvinfo : EIATTR_KPARAM_INFO
	.align		4
.L_53:
        /*0098*/ 	.byte	0x04, 0x17
        /*009a*/ 	.short	(.L_55 - .L_54)
.L_54:
        /*009c*/ 	.word	0x00000000
        /*00a0*/ 	.short	0x0003
        /*00a2*/ 	.short	0x0010
        /*00a4*/ 	.byte	0x00, 0xf0, 0x11, 0x00


	//----- nvinfo : EIATTR_KPARAM_INFO
	.align		4
.L_55:
        /*00a8*/ 	.byte	0x04, 0x17
        /*00aa*/ 	.short	(.L_57 - .L_56)
.L_56:
        /*00ac*/ 	.word	0x00000000
        /*00b0*/ 	.short	0x0002
        /*00b2*/ 	.short	0x000c
        /*00b4*/ 	.byte	0x00, 0xf0, 0x11, 0x00


	//----- nvinfo : EIATTR_KPARAM_INFO
	.align		4
.L_57:
        /*00b8*/ 	.byte	0x04, 0x17
        /*00ba*/ 	.short	(.L_59 - .L_58)
.L_58:
        /*00bc*/ 	.word	0x00000000
        /*00c0*/ 	.short	0x0001
        /*00c2*/ 	.short	0x0008
        /*00c4*/ 	.byte	0x00, 0xf0, 0x11, 0x00


	//----- nvinfo : EIATTR_KPARAM_INFO
	.align		4
.L_59:
        /*00c8*/ 	.byte	0x04, 0x17
        /*00ca*/ 	.short	(.L_61 - .L_60)
.L_60:
        /*00cc*/ 	.word	0x00000000
        /*00d0*/ 	.short	0x0000
        /*00d2*/ 	.short	0x0000
        /*00d4*/ 	.byte	0x00, 0xf5, 0x21, 0x00


	//----- nvinfo : EIATTR_SPARSE_MMA_MASK
	.align		4
.L_61:
        /*00d8*/ 	.byte	0x03, 0x50
        /*00da*/ 	.short	0x0000


	//----- nvinfo : EIATTR_MAXREG_COUNT
	.align		4
        /*00dc*/ 	.byte	0x03, 0x1b
        /*00de*/ 	.short	0x00ff


	//----- nvinfo : EIATTR_MERCURY_ISA_VERSION
	.align		4
        /*00e0*/ 	.byte	0x03, 0x5f
        /*00e2*/ 	.short	0x0101


	//----- nvinfo : EIATTR_VRC_CTA_INIT_COUNT
	.align		4
        /*00e4*/ 	.byte	0x02, 0x4a
	.zero		1
	.zero		1


	//----- nvinfo : EIATTR_EXIT_INSTR_OFFSETS
	.align		4
        /*00e8*/ 	.byte	0x04, 0x1c
        /*00ea*/ 	.short	(.L_63 - .L_62)


	//   ....[0]....
.L_62:
        /*00ec*/ 	.word	0x000004d0


	//----- nvinfo : EIATTR_CBANK_PARAM_SIZE
	.align		4
.L_63:
        /*00f0*/ 	.byte	0x03, 0x19
        /*00f2*/ 	.short	0x0044


	//----- nvinfo : EIATTR_PARAM_CBANK
	.align		4
        /*00f4*/ 	.byte	0x04, 0x0a
        /*00f6*/ 	.short	(.L_65 - .L_64)
	.align		4
.L_64:
        /*00f8*/ 	.word	index@(.nv.constant0._Z18batch_conv2d_f_kerILi2ELi2ELi0ELi1ELi28ELi28ELi1EEvPfiiiiPKfiiS2_iiS0_i)
        /*00fc*/ 	.short	0x0380
        /*00fe*/ 	.short	0x0044


	//----- nvinfo : EIATTR_SW_WAR
	.align		4
.L_65:
        /*0100*/ 	.byte	0x04, 0x36
        /*0102*/ 	.short	(.L_67 - .L_66)
.L_66:
        /*0104*/ 	.word	0x00000008
.L_67:


//--------------------- .nv.info._Z13normalize_kerPfiff --------------------------
	.section	.nv.info._Z13normalize_kerPfiff,"",@"SHT_CUDA_INFO"
	.sectionflags	@""
	.align	4


	//----- nvinfo : EIATTR_CUDA_API_VERSION
	.align		4
        /*0000*/ 	.byte	0x04, 0x37
        /*0002*/ 	.short	(.L_69 - .L_68)
.L_68:
        /*0004*/ 	.word	0x00000082


	//----- nvinfo : EIATTR_KPARAM_INFO
	.align		4
.L_69:
        /*0008*/ 	.byte	0x04, 0x17
        /*000a*/ 	.short	(.L_71 - .L_70)
.L_70:
        /*000c*/ 	.word	0x00000000
        /*0010*/ 	.short	0x0003
        /*0012*/ 	.short	0x0010
        /*0014*/ 	.byte	0x00, 0xf0, 0x11, 0x00


	//----- nvinfo : EIATTR_KPARAM_INFO
	.align		4
.L_71:
        /*0018*/ 	.byte	0x04, 0x17
        /*001a*/ 	.short	(.L_73 - .L_72)
.L_72:
        /*001c*/ 	.word	0x00000000
        /*0020*/ 	.short	0x0002
        /*0022*/ 	.short	0x000c
        /*0024*/ 	.byte	0x00, 0xf0, 0x11, 0x00


	//----- nvinfo : EIATTR_KPARAM_INFO
	.align		4
.L_73:
        /*0028*/ 	.byte	0x04, 0x17
        /*002a*/ 	.short	(.L_75 - .L_74)
.L_74:
        /*002c*/ 	.word	0x00000000
        /*0030*/ 	.short	0x0001
        /*0032*/ 	.short	0x0008
        /*0034*/ 	.byte	0x00, 0xf0, 0x11, 0x00


	//----- nvinfo : EIATTR_KPARAM_INFO
	.align		4
.L_75:
        /*0038*/ 	.byte	0x04, 0x17
        /*003a*/ 	.short	(.L_77 - .L_76)
.L_76:
        /*003c*/ 	.word	0x00000000
        /*0040*/ 	.short	0x0000
        /*0042*/ 	.short	0x0000
        /*0044*/ 	.byte	0x00, 0xf5, 0x21, 0x00


	//----- nvinfo : EIATTR_SPARSE_MMA_MASK
	.align		4
.L_77:
        /*0048*/ 	.byte	0x03, 0x50
        /*004a*/ 	.short	0x0000


	//----- nvinfo : EIATTR_MAXREG_COUNT
	.align		4
        /*004c*/ 	.byte	0x03, 0x1b
        /*004e*/ 	.short	0x00ff


	//----- nvinfo : EIATTR_MERCURY_ISA_VERSION
	.align		4
        /*0050*/ 	.byte	0x03, 0x5f
        /*0052*/ 	.short	0x0101


	//----- nvinfo : EIATTR_VRC_CTA_INIT_COUNT
	.align		4
        /*0054*/ 	.byte	0x02, 0x4a
	.zero		1
	.zero		1


	//----- nvinfo : EIATTR_EXIT_INSTR_OFFSETS
	.align		4
        /*0058*/ 	.byte	0x04, 0x1c
        /*005a*/ 	.short	(.L_79 - .L_78)


	//   ....[0]....
.L_78:
        /*005c*/ 	.word	0x00000070


	//   ....[1]....
        /*0060*/ 	.word	0x000001d0


	//----- nvinfo : EIATTR_CRS_STACK_SIZE
	.align		4
.L_79:
        /*0064*/ 	.byte	0x04, 0x1e
        /*0066*/ 	.short	(.L_81 - .L_80)
.L_80:
        /*0068*/ 	.word	0x00000000


	//----- nvinfo : EIATTR_CBANK_PARAM_SIZE
	.align		4
.L_81:
        /*006c*/ 	.byte	0x03, 0x19
        /*006e*/ 	.short	0x0014


	//----- nvinfo : EIATTR_PARAM_CBANK
	.align		4
        /*0070*/ 	.byte	0x04, 0x0a
        /*0072*/ 	.short	(.L_83 - .L_82)
	.align		4
.L_82:
        /*0074*/ 	.word	index@(.nv.constant0._Z13normalize_kerPfiff)
        /*0078*/ 	.short	0x0380
        /*007a*/ 	.short	0x0014


	//----- nvinfo : EIATTR_SW_WAR
	.align		4
.L_83:
        /*007c*/ 	.byte	0x04, 0x36
        /*007e*/ 	.short	(.L_85 - .L_84)
.L_84:
        /*0080*/ 	.word	0x00000008
.L_85:


//--------------------- .nv.callgraph             --------------------------
	.section	.nv.callgraph,"",@"SHT_CUDA_CALLGRAPH"
	.align	4
	.sectionentsize	8
	.align		4
        /*0000*/ 	.word	0x00000000
	.align		4
        /*0004*/ 	.word	0xffffffff
	.align		4
        /*0008*/ 	.word	0x00000000
	.align		4
        /*000c*/ 	.word	0xfffffffe
	.align		4
        /*0010*/ 	.word	0x00000000
	.align		4
        /*0014*/ 	.word	0xfffffffd
	.align		4
        /*0018*/ 	.word	0x00000000
	.align		4
        /*001c*/ 	.word	0xfffffffc


//--------------------- .text._Z17vec_max_index_kerILi10ELi128EEvPfS0_i --------------------------
	.section	.text._Z17vec_max_index_kerILi10ELi128EEvPfS0_i,"ax",@progbits
	.align	128
        .global         _Z17vec_max_index_kerILi10ELi128EEvPfS0_i
        .type           _Z17vec_max_index_kerILi10ELi128EEvPfS0_i,@function
        .size           _Z17vec_max_index_kerILi10ELi128EEvPfS0_i,(.L_x_17 - _Z17vec_max_index_kerILi10ELi128EEvPfS0_i)
        .other          _Z17vec_max_index_kerILi10ELi128EEvPfS0_i,@"STO_CUDA_ENTRY STV_DEFAULT"
_Z17vec_max_index_kerILi10ELi128EEvPfS0_i:
.text._Z17vec_max_index_kerILi10ELi128EEvPfS0_i:
[----:B------:R-:W-:Y:S01]  /*0000*/  LDC R1, c[0x0][0x37c] ;  /* 0x0000df00ff017b82 */ /* 0x000fe20000000800 */
[----:B------:R-:W0:Y:S07]  /*0010*/  S2R R0, SR_TID.X ;  /* 0x0000000000007919 */ /* 0x000e2e0000002100 */
[----:B------:R-:W1:Y:S01]  /*0020*/  S2UR UR4, SR_CTAID.X ;  /* 0x00000000000479c3 */ /* 0x000e620000002500 */
[----:B------:R-:W2:Y:S01]  /*0030*/  LDCU.64 UR6, c[0x0][0x358] ;  /* 0x00006b00ff0677ac */ /* 0x000ea20008000a00 */
[----:B------:R-:W3:Y:S06]  /*0040*/  LDCU UR8, c[0x0][0x390] ;  /* 0x00007200ff0877ac */ /* 0x000eec0008000800 */
[----:B------:R-:W1:Y:S08]  /*0050*/  LDC R13, c[0x0][0x360] ;  /* 0x0000d800ff0d7b82 */ /* 0x000e700000000800 */
[----:B------:R-:W4:Y:S01]  /*0060*/  LDC.64 R2, c[0x0][0x380] ;  /* 0x0000e000ff027b82 */ /* 0x000f220000000a00 */
[----:B-1----:R-:W-:-:S04]  /*0070*/  IMAD R13, R13, UR4, RZ ;  /* 0x000000040d0d7c24 */ /* 0x002fc8000f8e02ff */
[----:B0-----:R-:W-:-:S04]  /*0080*/  IMAD.IADD R15, R13, 0x1, R0 ;  /* 0x000000010d0f7824 */ /* 0x001fc800078e0200 */
[----:B------:R-:W-:-:S04]  /*0090*/  IMAD R15, R15, 0xa, RZ ;  /* 0x0000000a0f0f7824 */ /* 0x000fc800078e02ff */
[----:B------:R-:W-:-:S04]  /*00a0*/  IMAD R12, R0, -0x9, R15 ;  /* 0xfffffff7000c7824 */ /* 0x000fc800078e020f */
[C---:B------:R-:W-:Y:S02]  /*00b0*/  VIADD R7, R12.reuse, 0x80 ;  /* 0x000000800c077836 */ /* 0x040fe40000000000 */
[C---:B------:R-:W-:Y:S02]  /*00c0*/  VIADD R9, R12.reuse, 0x100 ;  /* 0x000001000c097836 */ /* 0x040fe40000000000 */
[C---:B------:R-:W-:Y:S02]  /*00d0*/  VIADD R11, R12.reuse, 0x180 ;  /* 0x000001800c0b7836 */ /* 0x040fe40000000000 */
[----:B----4-:R-:W-:-:S04]  /*00e0*/  IMAD.WIDE.U32 R4, R12, 0x4, R2 ;  /* 0x000000040c047825 */ /* 0x010fc800078e0002 */
[--C-:B------:R-:W-:Y:S01]  /*00f0*/  IMAD.WIDE.U32 R6, R7, 0x4, R2.reuse ;  /* 0x0000000407067825 */ /* 0x100fe200078e0002 */
[----:B--2---:R0:W2:Y:S03]  /*0100*/  LDG.E R14, desc[UR6][R4.64] ;  /* 0x00000006040e7981 */ /* 0x0040a6000c1e1900 */
[--C-:B------:R-:W-:Y:S01]  /*0110*/  IMAD.WIDE.U32 R8, R9, 0x4, R2.reuse ;  /* 0x0000000409087825 */ /* 0x100fe200078e0002 */
[----:B------:R1:W4:Y:S03]  /*0120*/  LDG.E R16, desc[UR6][R6.64] ;  /* 0x0000000606107981 */ /* 0x000326000c1e1900 */
[----:B------:R-:W-:Y:S01]  /*0130*/  IMAD.WIDE.U32 R10, R11, 0x4, R2 ;  /* 0x000000040b0a7825 */ /* 0x000fe200078e0002 */
[----:B------:R3:W4:Y:S03]  /*0140*/  LDG.E R17, desc[UR6][R8.64] ;  /* 0x0000000608117981 */ /* 0x000726000c1e1900 */
[C---:B------:R-:W-:Y:S01]  /*0150*/  VIADD R21, R12.reuse, 0x280 ;  /* 0x000002800c157836 */ /* 0x040fe20000000000 */
[----:B------:R3:W4:Y:S01]  /*0160*/  LDG.E R18, desc[UR6][R10.64] ;  /* 0x000000060a127981 */ /* 0x000722000c1e1900 */
[----:B------:R-:W-:-:S02]  /*0170*/  VIADD R25, R12, 0x300 ;  /* 0x000003000c197836 */ /* 0x000fc40000000000 */
[C---:B------:R-:W-:Y:S02]  /*0180*/  VIADD R27, R12.reuse, 0x380 ;  /* 0x000003800c1b7836 */ /* 0x040fe40000000000 */
[C---:B------:R-:W-:Y:S02]  /*0190*/  VIADD R29, R12.reuse, 0x400 ;  /* 0x000004000c1d7836 */ /* 0x040fe40000000000 */
[C---:B------:R-:W-:Y:S02]  /*01a0*/  VIADD R24, R12.reuse, 0x480 ;  /* 0x000004800c187836 */ /* 0x040fe40000000000 */
[----:B------:R-:W-:Y:S02]  /*01b0*/  VIADD R23, R12, 0x200 ;  /* 0x000002000c177836 */ /* 0x000fe40000000000 */
[----:B------:R-:W-:-:S04]  /*01c0*/  IMAD.WIDE.U32 R20, R21, 0x4, R2 ;  /* 0x0000000415147825 */ /* 0x000fc800078e0002 */
[--C-:B0-----:R-:W-:Y:S02]  /*01d0*/  IMAD.WIDE.U32 R4, R25, 0x4, R2.reuse ;  /* 0x0000000419047825 */ /* 0x101fe400078e0002 */
[----:B------:R-:W4:Y:S02]  /*01e0*/  LDG.E R20, desc[UR6][R20.64] ;  /* 0x0000000614147981 */ /* 0x000f24000c1e1900 */
[--C-:B-1----:R-:W-:Y:S02]  /*01f0*/  IMAD.WIDE.U32 R6, R27, 0x4, R2.reuse ;  /* 0x000000041b067825 */ /* 0x102fe400078e0002 */
[----:B------:R-:W4:Y:S02]  /*0200*/  LDG.E R4, desc[UR6][R4.64] ;  /* 0x0000000604047981 */ /* 0x000f24000c1e1900 */
[--C-:B---3--:R-:W-:Y:S02]  /*0210*/  IMAD.WIDE.U32 R8, R29, 0x4, R2.reuse ;  /* 0x000000041d087825 */ /* 0x108fe400078e0002 */
[----:B------:R-:W3:Y:S02]  /*0220*/  LDG.E R6, desc[UR6][R6.64] ;  /* 0x0000000606067981 */ /* 0x000ee4000c1e1900 */
[----:B------:R-:W-:-:S02]  /*0230*/  IMAD.WIDE.U32 R10, R24, 0x4, R2 ;  /* 0x00000004180a7825 */ /* 0x000fc400078e0002 */
[----:B------:R-:W3:Y:S02]  /*0240*/  LDG.E R8, desc[UR6][R8.64] ;  /* 0x0000000608087981 */ /* 0x000ee4000c1e1900 */
[--C-:B------:R-:W-:Y:S02]  /*0250*/  IMAD.WIDE.U32 R22, R23, 0x4, R2.reuse ;  /* 0x0000000417167825 */ /* 0x100fe400078e0002 */
[----:B------:R-:W3:Y:S04]  /*0260*/  LDG.E R10, desc[UR6][R10.64] ;  /* 0x000000060a0a7981 */ /* 0x000ee8000c1e1900 */
[----:B------:R-:W3:Y:S01]  /*0270*/  LDG.E R19, desc[UR6][R22.64] ;  /* 0x0000000616137981 */ /* 0x000ee2000c1e1900 */
[----:B------:R-:W0:Y:S01]  /*0280*/  S2UR UR5, SR_CgaCtaId ;  /* 0x00000000000579c3 */ /* 0x000e220000008800 */
[----:B------:R-:W-:Y:S01]  /*0290*/  UMOV UR4, 0x400 ;  /* 0x0000040000047882 */ /* 0x000fe20000000000 */
[----:B------:R-:W-:-:S06]  /*02a0*/  IMAD.WIDE.U32 R2, R15, 0x4, R2 ;  /* 0x000000040f027825 */ /* 0x000fcc00078e0002 */
[----:B------:R1:W5:Y:S01]  /*02b0*/  LDG.E R2, desc[UR6][R2.64] ;  /* 0x0000000602027981 */ /* 0x000362000c1e1900 */
[----:B0-----:R-:W-:-:S06]  /*02c0*/  ULEA UR4, UR5, UR4, 0x18 ;  /* 0x0000000405047291 */ /* 0x001fcc000f8ec0ff */
[----:B------:R-:W-:Y:S01]  /*02d0*/  LEA R15, R0, UR4, 0x2 ;  /* 0x00000004000f7c11 */ /* 0x000fe2000f8e10ff */
[----:B------:R-:W-:-:S05]  /*02e0*/  IMAD R12, R13, -0x9, R12 ;  /* 0xfffffff70d0c7824 */ /* 0x000fca00078e020c */
[----:B------:R-:W-:Y:S01]  /*02f0*/  ISETP.GE.U32.AND P0, PT, R12, UR8, PT ;  /* 0x000000080c007c0c */ /* 0x000fe2000bf06070 */
[----:B------:R-:W-:Y:S01]  /*0300*/  IMAD R0, R0, 0x24, R15 ;  /* 0x0000002400007824 */ /* 0x000fe200078e020f */
[----:B--2---:R1:W-:Y:S04]  /*0310*/  STS [R15], R14 ;  /* 0x0000000e0f007388 */ /* 0x0043e80000000800 */
[----:B----4-:R1:W-:Y:S04]  /*0320*/  STS [R15+0x200], R16 ;  /* 0x000200100f007388 */ /* 0x0103e80000000800 */
[----:B------:R1:W-:Y:S04]  /*0330*/  STS [R15+0x400], R17 ;  /* 0x000400110f007388 */ /* 0x0003e80000000800 */
[----:B------:R1:W-:Y:S04]  /*0340*/  STS [R15+0x600], R18 ;  /* 0x000600120f007388 */ /* 0x0003e80000000800 */
[----:B------:R1:W-:Y:S04]  /*0350*/  STS [R15+0xa00], R20 ;  /* 0x000a00140f007388 */ /* 0x0003e80000000800 */
[----:B------:R1:W-:Y:S04]  /*0360*/  STS [R15+0xc00], R4 ;  /* 0x000c00040f007388 */ /* 0x0003e80000000800 */
[----:B---3--:R1:W-:Y:S04]  /*0370*/  STS [R15+0xe00], R6 ;  /* 0x000e00060f007388 */ /* 0x0083e80000000800 */
[----:B------:R1:W-:Y:S04]  /*0380*/  STS [R15+0x1000], R8 ;  /* 0x001000080f007388 */ /* 0x0003e80000000800 */
[----:B------:R1:W-:Y:S04]  /*0390*/  STS [R15+0x1200], R10 ;  /* 0x0012000a0f007388 */ /* 0x0003e80000000800 */
[----:B------:R1:W-:Y:S01]  /*03a0*/  STS [R15+0x800], R19 ;  /* 0x000800130f007388 */ /* 0x0003e20000000800 */
[----:B------:R-:W-:Y:S06]  /*03b0*/  BAR.SYNC.DEFER_BLOCKING 0x0 ;  /* 0x0000000000007b1d */ /* 0x000fec0000010000 */
[----:B------:R-:W-:Y:S05]  /*03c0*/  @P0 EXIT ;  /* 0x000000000000094d */ /* 0x000fea0003800000 */
[----:B-1----:R-:W0:Y:S04]  /*03d0*/  LDS R3, [R0+0x4] ;  /* 0x0000040000037984 */ /* 0x002e280000000800 */
[----:B------:R-:W1:Y:S04]  /*03e0*/  LDS R5, [R0+0x8] ;  /* 0x0000080000057984 */ /* 0x000e680000000800 */
[----:B------:R-:W2:Y:S04]  /*03f0*/  LDS R7, [R0+0xc] ;  /* 0x00000c0000077984 */ /* 0x000ea80000000800 */
[----:B------:R-:W3:Y:S04]  /*0400*/  LDS R9, [R0+0x10] ;  /* 0x0000100000097984 */ /* 0x000ee80000000800 */
[----:B------:R-:W4:Y:S04]  /*0410*/  LDS R11, [R0+0x14] ;  /* 0x00001400000b7984 */ /* 0x000f280000000800 */
[----:B------:R-:W4:Y:S04]  /*0420*/  LDS R13, [R0+0x18] ;  /* 0x00001800000d7984 */ /* 0x000f280000000800 */
[----:B------:R-:W4:Y:S04]  /*0430*/  LDS R15, [R0+0x1c] ;  /* 0x00001c00000f7984 */ /* 0x000f280000000800 */
[----:B------:R-:W-:Y:S01]  /*0440*/  LDS R6, [R0+0x24] ;  /* 0x0000240000067984 */ /* 0x000fe20000000800 */
[----:B0----5:R-:W-:-:S04]  /*0450*/  FSETP.GT.AND P0, PT, R3, R2, PT ;  /* 0x000000020300720b */ /* 0x021fc80003f04000 */
[CC--:B------:R-:W-:Y:S02]  /*0460*/  FSEL R4, R3.reuse, R2.reuse, P0 ;  /* 0x0000000203047208 */ /* 0x0c0fe40000000000 */
[----:B------:R-:W-:Y:S02]  /*0470*/  FSET.BF.GT.AND R2, R3, R2, PT ;  /* 0x000000020302720a */ /* 0x000fe40003804000 */
[----:B-1----:R-:W-:-:S04]  /*0480*/  FSETP.GT.AND P3, PT, R5, R4, PT ;  /* 0x000000040500720b */ /* 0x002fc80003f64000 */
[----:B------:R-:W-:Y:S02]  /*0490*/  FSEL R4, R5, R4, P3 ;  /* 0x0000000405047208 */ /* 0x000fe40001800000 */
[----:B------:R-:W0:Y:S02]  /*04a0*/  LDS R5, [R0+0x20] ;  /* 0x0000200000057984 */ /* 0x000e240000000800 */
[----:B--2---:R-:W-:-:S04]  /*04b0*/  FSETP.GT.AND P0, PT, R7, R4, PT ;  /* 0x000000040700720b */ /* 0x004fc80003f04000 */
[----:B------:R-:W-:Y:S02]  /*04c0*/  FSEL R4, R7, R4, P0 ;  /* 0x0000000407047208 */ /* 0x000fe40000000000 */
[----:B------:R-:W-:Y:S02]  /*04d0*/  FSEL R7, R2, 2, !P3 ;  /* 0x4000000002077808 */ /* 0x000fe40005800000 */
[-C--:B---3--:R-:W-:Y:S01]  /*04e0*/  FSETP.GT.AND P1, PT, R9, R4.reuse, PT ;  /* 0x000000040900720b */ /* 0x088fe20003f24000 */
[----:B------:R-:W1:Y:S01]  /*04f0*/  LDC.64 R2, c[0x0][0x388] ;  /* 0x0000e200ff027b82 */ /* 0x000e620000000a00 */
[----:B------:R-:W-:Y:S02]  /*0500*/  FSEL R7, R7, 3, !P0 ;  /* 0x4040000007077808 */ /* 0x000fe40004000000 */
[----:B------:R-:W-:Y:S02]  /*0510*/  FSEL R4, R9, R4, P1 ;  /* 0x0000000409047208 */ /* 0x000fe40000800000 */
[----:B------:R-:W-:-:S02]  /*0520*/  FSEL R7, R7, 4, !P1 ;  /* 0x4080000007077808 */ /* 0x000fc40004800000 */
[----:B----4-:R-:W-:-:S04]  /*0530*/  FSETP.GT.AND P2, PT, R11, R4, PT ;  /* 0x000000040b00720b */ /* 0x010fc80003f44000 */
[----:B------:R-:W-:Y:S02]  /*0540*/  FSEL R4, R11, R4, P2 ;  /* 0x000000040b047208 */ /* 0x000fe40001000000 */
[----:B------:R-:W-:Y:S02]  /*0550*/  FSEL R7, R7, 5, !P2 ;  /* 0x40a0000007077808 */ /* 0x000fe40005000000 */
[----:B------:R-:W-:-:S04]  /*0560*/  FSETP.GT.AND P3, PT, R13, R4, PT ;  /* 0x000000040d00720b */ /* 0x000fc80003f64000 */
[----:B------:R-:W-:Y:S02]  /*0570*/  FSEL R4, R13, R4, P3 ;  /* 0x000000040d047208 */ /* 0x000fe40001800000 */
[----:B------:R-:W-:Y:S02]  /*0580*/  FSEL R7, R7, 6, !P3 ;  /* 0x40c0000007077808 */ /* 0x000fe40005800000 */
[----:B------:R-:W-:Y:S01]  /*0590*/  FSETP.GT.AND P0, PT, R15, R4, PT ;  /* 0x000000040f00720b */ /* 0x000fe20003f04000 */
[----:B-1----:R-:W-:-:S03]  /*05a0*/  IMAD.WIDE.U32 R2, R12, 0x4, R2 ;  /* 0x000000040c027825 */ /* 0x002fc600078e0002 */
[----:B------:R-:W-:Y:S02]  /*05b0*/  FSEL R4, R15, R4, P0 ;  /* 0x000000040f047208 */ /* 0x000fe40000000000 */
[----:B------:R-:W-:Y:S02]  /*05c0*/  FSEL R7, R7, 7, !P0 ;  /* 0x40e0000007077808 */ /* 0x000fe40004000000 */
[----:B0-----:R-:W-:-:S04]  /*05d0*/  FSETP.GT.AND P1, PT, R5, R4, PT ;  /* 0x000000040500720b */ /* 0x001fc80003f24000 */
[----:B------:R-:W-:Y:S02]  /*05e0*/  FSEL R5, R5, R4, P1 ;  /* 0x0000000405057208 */ /* 0x000fe40000800000 */
[----:B------:R-:W-:Y:S02]  /*05f0*/  FSEL R7, R7, 8, !P1 ;  /* 0x4100000007077808 */ /* 0x000fe40004800000 */
[----:B------:R-:W-:-:S04]  /*0600*/  FSETP.GT.AND P0, PT, R6, R5, PT ;  /* 0x000000050600720b */ /* 0x000fc80003f04000 */
[----:B------:R-:W-:-:S05]  /*0610*/  FSEL R7, R7, 9, !P0 ;  /* 0x4110000007077808 */ /* 0x000fca0004000000 */
[----:B------:R-:W-:Y:S01]  /*0620*/  STG.E desc[UR6][R2.64], R7 ;  /* 0x0000000702007986 */ /* 0x000fe2000c101906 */
[----:B------:R-:W-:Y:S05]  /*0630*/  EXIT ;  /* 0x000000000000794d */ /* 0x000fea0003800000 */
.L_x_0:
[----:B------:R-:W-:-:S00]  /*0640*/  BRA `(.L_x_0) ;  /* 0xfffffffc00fc7947 */ /* 0x000fc0000383ffff */
[----:B------:R-:W-:-:S00]  /*0650*/  NOP ;  /* 0x0000000000007918 */ /* 0x000fc00000000000 */
        /* <DEDUP_REMOVED lines=10> */
.L_x_17:


//--------------------- .text._Z18batch_conv2d_f_kerILi2ELi2ELi0ELi1ELi28ELi28ELi1EEvPfiiiiPKfiiS2_iiS0_i --------------------------
	.section	.text._Z18batch_conv2d_f_kerILi2ELi2ELi0ELi1ELi28ELi28ELi1EEvPfiiiiPKfiiS2_iiS0_i,"ax",@progbits
	.align	128
        .global         _Z18batch_conv2d_f_kerILi2ELi2ELi0ELi1ELi28ELi28ELi1EEvPfiiiiPKfiiS2_iiS0_i
        .type           _Z18batch_conv2d_f_kerILi2ELi2ELi0ELi1ELi28ELi28ELi1EEvPfiiiiPKfiiS2_iiS0_i,@function
        .size           _Z18batch_conv2d_f_kerILi2ELi2ELi0ELi1ELi28ELi28ELi1EEvPfiiiiPKfiiS2_iiS0_i,(.L_x_18 - _Z18batch_conv2d_f_kerILi2ELi2ELi0ELi1ELi28ELi28ELi1EEvPfiiiiPKfiiS2_iiS0_i)
        .other          _Z18batch_conv2d_f_kerILi2ELi2ELi0ELi1ELi28ELi28ELi1EEvPfiiiiPKfiiS2_iiS0_i,@"STO_CUDA_ENTRY STV_DEFAULT"
_Z18batch_conv2d_f_kerILi2ELi2ELi0ELi1ELi28ELi28ELi1EEvPfiiiiPKfiiS2_iiS0_i:
.text._Z18batch_conv2d_f_kerILi2ELi2ELi0ELi1ELi28ELi28ELi1EEvPfiiiiPKfiiS2_iiS0_i:
[----:B------:R-:W-:Y:S01]  /*0000*/  LDC R1, c[0x0][0x37c] ;  /* 0x0000df00ff017b82 */ /* 0x000fe20000000800 */
[----:B------:R-:W0:Y:S07]  /*0010*/  S2R R2, SR_TID.X ;  /* 0x0000000000027919 */ /* 0x000e2e0000002100 */
[----:B------:R-:W1:Y:S01]  /*0020*/  LDC.64 R4, c[0x0][0x380] ;  /* 0x0000e000ff047b82 */ /* 0x000e620000000a00 */
[----:B------:R-:W2:Y:S01]  /*0030*/  LDCU.64 UR4, c[0x0][0x358] ;  /* 0x00006b00ff0477ac */ /* 0x000ea20008000a00 */
[----:B------:R-:W3:Y:S06]  /*0040*/  S2R R14, SR_CTAID.X ;  /* 0x00000000000e7919 */ /* 0x000eec0000002500 */
[----:B------:R-:W2:Y:S08]  /*0050*/  LDC.64 R6, c[0x0][0x398] ;  /* 0x0000e600ff067b82 */ /* 0x000eb00000000a00 */
[----:B------:R-:W4:Y:S01]  /*0060*/  LDC.64 R10, c[0x0][0x3b8] ;  /* 0x0000ee00ff0a7b82 */ /* 0x000f220000000a00 */
[----:B0-----:R-:W-:Y:S01]  /*0070*/  LOP3.LUT R0, R2, 0xffff, RZ, 0xc0, !PT ;  /* 0x0000ffff02007812 */ /* 0x001fe200078ec0ff */
[----:B--2---:R-:W2:Y:S01]  /*0080*/  LDG.E R8, desc[UR4][R6.64+0x8] ;  /* 0x0000080406087981 */ /* 0x004ea2000c1e1900 */
[----:B---3--:R-:W-:-:S03]  /*0090*/  IMAD R3, R14, 0xc40, RZ ;  /* 0x00000c400e037824 */ /* 0x008fc600078e02ff */
[----:B------:R-:W3:Y:S01]  /*00a0*/  LDG.E R12, desc[UR4][R6.64+0xc] ;  /* 0x00000c04060c7981 */ /* 0x000ee2000c1e1900 */
[----:B------:R-:W-:-:S05]  /*00b0*/  IMAD R0, R0, 0x124a, RZ ;  /* 0x0000124a00007824 */ /* 0x000fca00078e02ff */
[----:B------:R-:W-:-:S04]  /*00c0*/  SHF.R.U32.HI R13, RZ, 0x10, R0 ;  /* 0x00000010ff0d7819 */ /* 0x000fc80000011600 */
[----:B------:R-:W-:-:S05]  /*00d0*/  PRMT R0, R13, 0x9910, RZ ;  /* 0x000099100d007816 */ /* 0x000fca00000000ff */
[----:B------:R-:W-:-:S05]  /*00e0*/  IMAD R0, R0, 0xe, RZ ;  /* 0x0000000e00007824 */ /* 0x000fca00078e02ff */
[----:B------:R-:W-:-:S04]  /*00f0*/  IADD3 R0, PT, PT, RZ, -R0, RZ ;  /* 0x80000000ff007210 */ /* 0x000fc80007ffe0ff */
[----:B------:R-:W-:-:S04]  /*0100*/  PRMT R15, R0, 0x7710, RZ ;  /* 0x00007710000f7816 */ /* 0x000fc800000000ff */
[----:B------:R-:W-:-:S04]  /*0110*/  IADD3 R15, PT, PT, R15, R2, RZ ;  /* 0x000000020f0f7210 */ /* 0x000fc80007ffe0ff */
[----:B------:R-:W-:-:S04]  /*0120*/  LOP3.LUT R15, R15, 0xffff, RZ, 0xc0, !PT ;  /* 0x0000ffff0f0f7812 */ /* 0x000fc800078ec0ff */
[----:B------:R-:W-:-:S04]  /*0130*/  SHF.L.U32 R0, R15, 0x1, RZ ;  /* 0x000000010f007819 */ /* 0x000fc800000006ff */
[----:B------:R-:W-:Y:S02]  /*0140*/  LOP3.LUT R0, R3, R0, RZ, 0xfc, !PT ;  /* 0x0000000003007212 */ /* 0x000fe400078efcff */
[----:B------:R-:W0:Y:S03]  /*0150*/  LDC.64 R2, c[0x0][0x3a8] ;  /* 0x0000ea00ff027b82 */ /* 0x000e260000000a00 */
[----:B------:R-:W-:Y:S02]  /*0160*/  IMAD R9, R13, 0x38, R0 ;  /* 0x000000380d097824 */ /* 0x000fe400078e0200 */
[----:B------:R-:W5:Y:S02]  /*0170*/  LDG.E R0, desc[UR4][R6.64] ;  /* 0x0000000406007981 */ /* 0x000f64000c1e1900 */
[----:B-1----:R-:W-:Y:S02]  /*0180*/  IMAD.WIDE R4, R9, 0x4, R4 ;  /* 0x0000000409047825 */ /* 0x002fe400078e0204 */
[----:B------:R4:W2:Y:S04]  /*0190*/  LDG.E R9, desc[UR4][R6.64+0x4] ;  /* 0x0000040406097981 */ /* 0x0008a8000c1e1900 */
[----:B------:R-:W5:Y:S04]  /*01a0*/  LDG.E R17, desc[UR4][R4.64] ;  /* 0x0000000404117981 */ /* 0x000f68000c1e1900 */
[----:B------:R-:W2:Y:S04]  /*01b0*/  LDG.E R18, desc[UR4][R4.64+0x4] ;  /* 0x0000040404127981 */ /* 0x000ea8000c1e1900 */
[----:B------:R-:W3:Y:S04]  /*01c0*/  LDG.E R19, desc[UR4][R4.64+0x70] ;  /* 0x0000700404137981 */ /* 0x000ee8000c1e1900 */
[----:B------:R-:W3:Y:S04]  /*01d0*/  LDG.E R20, desc[UR4][R4.64+0x74] ;  /* 0x0000740404147981 */ /* 0x000ee8000c1e1900 */
[----:B0-----:R-:W3:Y:S01]  /*01e0*/  LDG.E R22, desc[UR4][R2.64] ;  /* 0x0000000402167981 */ /* 0x001ee2000c1e1900 */
[----:B------:R-:W-:-:S03]  /*01f0*/  IMAD R14, R14, 0x38, R13 ;  /* 0x000000380e0e7824 */ /* 0x000fc600078e020d */
[----:B------:R-:W3:Y:S01]  /*0200*/  LDG.E R21, desc[UR4][R4.64+0xc40] ;  /* 0x000c400404157981 */ /* 0x000ee2000c1e1900 */
[----:B------:R-:W-:-:S03]  /*0210*/  IMAD R15, R14, 0xe, R15 ;  /* 0x0000000e0e0f7824 */ /* 0x000fc600078e020f */
[----:B------:R-:W3:Y:S01]  /*0220*/  LDG.E R23, desc[UR4][R4.64+0x1880] ;  /* 0x0018800404177981 */ /* 0x000ee2000c1e1900 */
[----:B----4-:R-:W-:-:S03]  /*0230*/  IMAD.WIDE R6, R15, 0x4, R10 ;  /* 0x000000040f067825 */ /* 0x010fc600078e020a */
[----:B------:R-:W4:Y:S04]  /*0240*/  LDG.E R14, desc[UR4][R4.64+0x1884] ;  /* 0x00188404040e7981 */ /* 0x000f28000c1e1900 */
[----:B------:R-:W4:Y:S04]  /*0250*/  LDG.E R11, desc[UR4][R4.64+0x24c0] ;  /* 0x0024c004040b7981 */ /* 0x000f28000c1e1900 */
[----:B------:R-:W4:Y:S04]  /*0260*/  LDG.E R10, desc[UR4][R4.64+0x24c4] ;  /* 0x0024c404040a7981 */ /* 0x000f28000c1e1900 */
[----:B------:R-:W4:Y:S04]  /*0270*/  LDG.E R13, desc[UR4][R4.64+0x2530] ;  /* 0x00253004040d7981 */ /* 0x000f28000c1e1900 */
[----:B------:R-:W4:Y:S01]  /*0280*/  LDG.E R15, desc[UR4][R4.64+0x2534] ;  /* 0x00253404040f7981 */ /* 0x000f22000c1e1900 */
[----:B-----5:R-:W-:-:S04]  /*0290*/  FFMA R16, R0, R17, RZ ;  /* 0x0000001100107223 */ /* 0x020fc800000000ff */
[----:B--2---:R-:W-:Y:S02]  /*02a0*/  FFMA R17, R9, R18, R16 ;  /* 0x0000001209117223 */ /* 0x004fe40000000010 */
[----:B------:R-:W2:Y:S02]  /*02b0*/  LDG.E R18, desc[UR4][R4.64+0xc44] ;  /* 0x000c440404127981 */ /* 0x000ea4000c1e1900 */
[----:B---3--:R-:W-:Y:S02]  /*02c0*/  FFMA R17, R8, R19, R17 ;  /* 0x0000001308117223 */ /* 0x008fe40000000011 */
[----:B------:R-:W3:Y:S02]  /*02d0*/  LDG.E R19, desc[UR4][R4.64+0x18f4] ;  /* 0x0018f40404137981 */ /* 0x000ee4000c1e1900 */
[----:B------:R-:W-:Y:S02]  /*02e0*/  FFMA R17, R12, R20, R17 ;  /* 0x000000140c117223 */ /* 0x000fe40000000011 */
[----:B------:R-:W5:Y:S02]  /*02f0*/  LDG.E R20, desc[UR4][R4.64+0xcb0] ;  /* 0x000cb00404147981 */ /* 0x000f64000c1e1900 */
[----:B------:R-:W-:-:S02]  /*0300*/  FADD R22, R17, R22 ;  /* 0x0000001611167221 */ /* 0x000fc40000000000 */
[----:B------:R0:W3:Y:S03]  /*0310*/  LDG.E R17, desc[UR4][R4.64+0x18f0] ;  /* 0x0018f00404117981 */ /* 0x0000e6000c1e1900 */
[----:B------:R-:W-:Y:S02]  /*0320*/  FMNMX R25, RZ, R22, !PT ;  /* 0x00000016ff197209 */ /* 0x000fe40007800000 */
[----:B------:R-:W4:Y:S04]  /*0330*/  LDG.E R22, desc[UR4][R4.64+0xcb4] ;  /* 0x000cb40404167981 */ /* 0x000f28000c1e1900 */
[----:B------:R-:W-:Y:S04]  /*0340*/  STG.E desc[UR4][R6.64], R25 ;  /* 0x0000001906007986 */ /* 0x000fe8000c101904 */
[----:B------:R-:W3:Y:S01]  /*0350*/  LDG.E R24, desc[UR4][R2.64] ;  /* 0x0000000402187981 */ /* 0x000ee2000c1e1900 */
[----:B------:R-:W-:-:S04]  /*0360*/  FFMA R16, R0, R21, RZ ;  /* 0x0000001500107223 */ /* 0x000fc800000000ff */
[----:B--2---:R-:W-:-:S04]  /*0370*/  FFMA R21, R9, R18, R16 ;  /* 0x0000001209157223 */ /* 0x004fc80000000010 */
[----:B-----5:R-:W-:-:S04]  /*0380*/  FFMA R21, R8, R20, R21 ;  /* 0x0000001408157223 */ /* 0x020fc80000000015 */
[----:B----4-:R-:W-:-:S04]  /*0390*/  FFMA R21, R12, R22, R21 ;  /* 0x000000160c157223 */ /* 0x010fc80000000015 */
[----:B---3--:R-:W-:-:S05]  /*03a0*/  FADD R21, R21, R24 ;  /* 0x0000001815157221 */ /* 0x008fca0000000000 */
[----:B------:R-:W-:-:S05]  /*03b0*/  FMNMX R21, RZ, R21, !PT ;  /* 0x00000015ff157209 */ /* 0x000fca0007800000 */
[----:B------:R-:W-:Y:S04]  /*03c0*/  STG.E desc[UR4][R6.64+0x310], R21 ;  /* 0x0003101506007986 */ /* 0x000fe8000c101904 */
[----:B------:R-:W2:Y:S01]  /*03d0*/  LDG.E R16, desc[UR4][R2.64] ;  /* 0x0000000402107981 */ /* 0x000ea2000c1e1900 */
[----:B0-----:R-:W-:-:S04]  /*03e0*/  FFMA R4, R0, R23, RZ ;  /* 0x0000001700047223 */ /* 0x001fc800000000ff */
[----:B------:R-:W-:-:S04]  /*03f0*/  FFMA R5, R9, R14, R4 ;  /* 0x0000000e09057223 */ /* 0x000fc80000000004 */
[----:B------:R-:W-:-:S04]  /*0400*/  FFMA R5, R8, R17, R5 ;  /* 0x0000001108057223 */ /* 0x000fc80000000005 */
[----:B------:R-:W-:-:S04]  /*0410*/  FFMA R5, R12, R19, R5 ;  /* 0x000000130c057223 */ /* 0x000fc80000000005 */
[----:B--2---:R-:W-:-:S05]  /*0420*/  FADD R5, R5, R16 ;  /* 0x0000001005057221 */ /* 0x004fca0000000000 */
[----:B------:R-:W-:-:S05]  /*0430*/  FMNMX R5, RZ, R5, !PT ;  /* 0x00000005ff057209 */ /* 0x000fca0007800000 */
[----:B------:R-:W-:Y:S04]  /*0440*/  STG.E desc[UR4][R6.64+0x620], R5 ;  /* 0x0006200506007986 */ /* 0x000fe8000c101904 */
[----:B------:R-:W2:Y:S01]  /*0450*/  LDG.E R4, desc[UR4][R2.64] ;  /* 0x0000000402047981 */ /* 0x000ea2000c1e1900 */
[----:B------:R-:W-:-:S04]  /*0460*/  FFMA R0, R0, R11, RZ ;  /* 0x0000000b00007223 */ /* 0x000fc800000000ff */
[----:B------:R-:W-:-:S04]  /*0470*/  FFMA R9, R9, R10, R0 ;  /* 0x0000000a09097223 */ /* 0x000fc80000000000 */
[----:B------:R-:W-:-:S04]  /*0480*/  FFMA R9, R8, R13, R9 ;  /* 0x0000000d08097223 */ /* 0x000fc80000000009 */
[----:B------:R-:W-:-:S04]  /*0490*/  FFMA R9, R12, R15, R9 ;  /* 0x0000000f0c097223 */ /* 0x000fc80000000009 */
[----:B--2---:R-:W-:-:S05]  /*04a0*/  FADD R4, R9, R4 ;  /* 0x0000000409047221 */ /* 0x004fca0000000000 */
[----:B------:R-:W-:-:S05]  /*04b0*/  FMNMX R9, RZ, R4, !PT ;  /* 0x00000004ff097209 */ /* 0x000fca0007800000 */
[----:B------:R-:W-:Y:S01]  /*04c0*/  STG.E desc[UR4][R6.64+0x930], R9 ;  /* 0x0009300906007986 */ /* 0x000fe2000c101904 */
[----:B------:R-:W-:Y:S05]  /*04d0*/  EXIT ;  /* 0x000000000000794d */ /* 0x000fea0003800000 */
.L_x_1:
        /* <DEDUP_REMOVED lines=10> */
.L_x_18:


//--------------------- .text._Z13normalize_kerPfiff --------------------------
	.section	.text._Z13normalize_kerPfiff,"ax",@progbits
	.align	128
        .global         _Z13normalize_kerPfiff
        .type           _Z13normalize_kerPfiff,@function
        .size           _Z13normalize_kerPfiff,(.L_x_16 - _Z13normalize_kerPfiff)
        .other          _Z13normalize_kerPfiff,@"STO_CUDA_ENTRY STV_DEFAULT"
_Z13normalize_kerPfiff:
.text._Z13normalize_kerPfiff:
[----:B------:R-:W-:Y:S01]  /*0000*/  LDC R1, c[0x0][0x37c] ;  /* 0x0000df00ff017b82 */ /* 0x000fe20000000800 */
[----:B------:R-:W0:Y:S07]  /*0010*/  S2R R0, SR_TID.X ;  /* 0x0000000000007919 */ /* 0x000e2e0000002100 */
[----:B------:R-:W0:Y:S01]  /*0020*/  S2UR UR4, SR_CTAID.X ;  /* 0x00000000000479c3 */ /* 0x000e220000002500 */
[----:B------:R-:W1:Y:S07]  /*0030*/  LDCU UR5, c[0x0][0x388] ;  /* 0x00007100ff0577ac */ /* 0x000e6e0008000800 */
[----:B------:R-:W0:Y:S02]  /*0040*/  LDC R3, c[0x0][0x360] ;  /* 0x0000d800ff037b82 */ /* 0x000e240000000800 */
[----:B0-----:R-:W-:-:S05]  /*0050*/  IMAD R3, R3, UR4, R0 ;  /* 0x0000000403037c24 */ /* 0x001fca000f8e0200 */
[----:B-1----:R-:W-:-:S13]  /*0060*/  ISETP.GE.AND P0, PT, R3, UR5, PT ;  /* 0x0000000503007c0c */ /* 0x002fda000bf06270 */
[----:B------:R-:W-:Y:S05]  /*0070*/  @P0 EXIT ;  /* 0x000000000000094d */ /* 0x000fea0003800000 */
[----:B------:R-:W0:Y:S01]  /*0080*/  LDC.64 R4, c[0x0][0x380] ;  /* 0x0000e000ff047b82 */ /* 0x000e220000000a00 */
[----:B------:R-:W1:Y:S01]  /*0090*/  LDCU.64 UR4, c[0x0][0x358] ;  /* 0x00006b00ff0477ac */ /* 0x000e620008000a00 */
[----:B------:R-:W2:Y:S06]  /*00a0*/  LDCU UR6, c[0x0][0x38c] ;  /* 0x00007180ff0677ac */ /* 0x000eac0008000800 */
[----:B------:R-:W3:Y:S01]  /*00b0*/  LDC R7, c[0x0][0x390] ;  /* 0x0000e400ff077b82 */ /* 0x000ee20000000800 */
[----:B0-----:R-:W-:-:S05]  /*00c0*/  IMAD.WIDE R4, R3, 0x4, R4 ;  /* 0x0000000403047825 */ /* 0x001fca00078e0204 */
[----:B-1----:R-:W2:Y:S01]  /*00d0*/  LDG.E R0, desc[UR4][R4.64] ;  /* 0x0000000404007981 */ /* 0x002ea2000c1e1900 */
[----:B------:R-:W-:Y:S01]  /*00e0*/  BSSY.RECONVERGENT B0, `(.L_x_2) ;  /* 0x000000d000007945 */ /* 0x000fe20003800200 */
[----:B---3--:R-:W0:Y:S02]  /*00f0*/  MUFU.RCP R2, R7 ;  /* 0x0000000700027308 */ /* 0x008e240000001000 */
[----:B0-----:R-:W-:-:S04]  /*0100*/  FFMA R3, R2, -R7, 1 ;  /* 0x3f80000002037423 */ /* 0x001fc80000000807 */
[----:B------:R-:W-:Y:S01]  /*0110*/  FFMA R3, R2, R3, R2 ;  /* 0x0000000302037223 */ /* 0x000fe20000000002 */
[----:B--2---:R-:W-:-:S04]  /*0120*/  FADD R0, R0, -UR6 ;  /* 0x8000000600007e21 */ /* 0x004fc80008000000 */
[----:B------:R-:W0:Y:S01]  /*0130*/  FCHK P0, R0, R7 ;  /* 0x0000000700007302 */ /* 0x000e220000000000 */
[----:B------:R-:W-:-:S04]  /*0140*/  FFMA R2, R0, R3, RZ ;  /* 0x0000000300027223 */ /* 0x000fc800000000ff */
[----:B------:R-:W-:-:S04]  /*0150*/  FFMA R6, R2, -R7, R0 ;  /* 0x8000000702067223 */ /* 0x000fc80000000000 */
[----:B------:R-:W-:Y:S01]  /*0160*/  FFMA R3, R3, R6, R2 ;  /* 0x0000000603037223 */ /* 0x000fe20000000002 */
[----:B0-----:R-:W-:Y:S06]  /*0170*/  @!P0 BRA `(.L_x_3) ;  /* 0x00000000000c8947 */ /* 0x001fec0003800000 */
[----:B------:R-:W-:-:S07]  /*0180*/  MOV R2, 0x1a0 ;  /* 0x000001a000027802 */ /* 0x000fce0000000f00 */
[----:B------:R-:W-:Y:S05]  /*0190*/  CALL.REL.NOINC `($__internal_0_$__cuda_sm3x_div_rn_noftz_f32_slowpath) ;  /* 0x0000000000107944 */ /* 0x000fea0003c00000 */
[----:B------:R-:W-:-:S07]  /*01a0*/  IMAD.MOV.U32 R3, RZ, RZ, R0 ;  /* 0x000000ffff037224 */ /* 0x000fce00078e0000 */
.L_x_3:
[----:B------:R-:W-:Y:S05]  /*01b0*/  BSYNC.RECONVERGENT B0 ;  /* 0x0000000000007941 */ /* 0x000fea0003800200 */
.L_x_2:
[----:B------:R-:W-:Y:S01]  /*01c0*/  STG.E desc[UR4][R4.64], R3 ;  /* 0x0000000304007986 */ /* 0x000fe2000c101904 */
[----:B------:R-:W-:Y:S05]  /*01d0*/  EXIT ;  /* 0x000000000000794d */ /* 0x000fea0003800000 */
        .weak           $__internal_0_$__cuda_sm3x_div_rn_noftz_f32_slowpath
        .type           $__internal_0_$__cuda_sm3x_div_rn_noftz_f32_slowpath,@function
        .size           $__internal_0_$__cuda_sm3x_div_rn_noftz_f32_slowpath,(.L_x_16 - $__internal_0_$__cuda_sm3x_div_rn_noftz_f32_slowpath)
$__internal_0_$__cuda_sm3x_div_rn_noftz_f32_slowpath:
[----:B------:R-:W0:Y:S01]  /*01e0*/  LDC R3, c[0x0][0x390] ;  /* 0x0000e400ff037b82 */ /* 0x000e220000000800 */
[--C-:B------:R-:W-:Y:S01]  /*01f0*/  SHF.R.U32.HI R6, RZ, 0x17, R0.reuse ;  /* 0x00000017ff067819 */ /* 0x100fe20000011600 */
[----:B------:R-:W1:Y:S01]  /*0200*/  LDCU UR6, c[0x0][0x390] ;  /* 0x00007200ff0677ac */ /* 0x000e620008000800 */
[----:B------:R-:W-:Y:S01]  /*0210*/  BSSY.RECONVERGENT B1, `(.L_x_4) ;  /* 0x0000064000017945 */ /* 0x000fe20003800200 */
[----:B------:R-:W-:Y:S01]  /*0220*/  IMAD.MOV.U32 R8, RZ, RZ, R0 ;  /* 0x000000ffff087224 */ /* 0x000fe200078e0000 */
[----:B------:R-:W-:-:S05]  /*0230*/  LOP3.LUT R6, R6, 0xff, RZ, 0xc0, !PT ;  /* 0x000000ff06067812 */ /* 0x000fca00078ec0ff */
[----:B------:R-:W-:Y:S02]  /*0240*/  VIADD R11, R6, 0xffffffff ;  /* 0xffffffff060b7836 */ /* 0x000fe40000000000 */
[----:B-1----:R-:W-:Y:S01]  /*0250*/  IMAD.U32 R9, RZ, RZ, UR6 ;  /* 0x00000006ff097e24 */ /* 0x002fe2000f8e00ff */
[----:B0-----:R-:W-:-:S04]  /*0260*/  SHF.R.U32.HI R7, RZ, 0x17, R3 ;  /* 0x00000017ff077819 */ /* 0x001fc80000011603 */
[----:B------:R-:W-:-:S05]  /*0270*/  LOP3.LUT R7, R7, 0xff, RZ, 0xc0, !PT ;  /* 0x000000ff07077812 */ /* 0x000fca00078ec0ff */
[----:B------:R-:W-:-:S05]  /*0280*/  VIADD R12, R7, 0xffffffff ;  /* 0xffffffff070c7836 */ /* 0x000fca0000000000 */
[----:B------:R-:W-:-:S04]  /*0290*/  ISETP.GT.U32.AND P0, PT, R12, 0xfd, PT ;  /* 0x000000fd0c00780c */ /* 0x000fc80003f04070 */
[----:B------:R-:W-:-:S13]  /*02a0*/  ISETP.GT.U32.OR P0, PT, R11, 0xfd, P0 ;  /* 0x000000fd0b00780c */ /* 0x000fda0000704470 */
[----:B------:R-:W-:Y:S01]  /*02b0*/  @!P0 IMAD.MOV.U32 R10, RZ, RZ, RZ ;  /* 0x000000ffff0a8224 */ /* 0x000fe200078e00ff */
[----:B------:R-:W-:Y:S06]  /*02c0*/  @!P0 BRA `(.L_x_5) ;  /* 0x00000000005c8947 */ /* 0x000fec0003800000 */
[----:B------:R-:W-:Y:S02]  /*02d0*/  FSETP.GTU.FTZ.AND P1, PT, |R3|, +INF , PT ;  /* 0x7f8000000300780b */ /* 0x000fe40003f3c200 */
[----:B------:R-:W-:-:S04]  /*02e0*/  FSETP.GTU.FTZ.AND P0, PT, |R0|, +INF , PT ;  /* 0x7f8000000000780b */ /* 0x000fc80003f1c200 */
[----:B------:R-:W-:-:S13]  /*02f0*/  PLOP3.LUT P0, PT, P0, P1, PT, 0xf8, 0x8f ;  /* 0x00000000008f781c */ /* 0x000fda0000703f70 */
[----:B------:R-:W-:Y:S05]  /*0300*/  @P0 BRA `(.L_x_6) ;  /* 0x00000004004c0947 */ /* 0x000fea0003800000 */
[----:B------:R-:W-:-:S13]  /*0310*/  LOP3.LUT P0, RZ, R9, 0x7fffffff, R8, 0xc8, !PT ;  /* 0x7fffffff09ff7812 */ /* 0x000fda000780c808 */
[----:B------:R-:W-:Y:S05]  /*0320*/  @!P0 BRA `(.L_x_7) ;  /* 0x00000004003c8947 */ /* 0x000fea0003800000 */
[C---:B------:R-:W-:Y:S02]  /*0330*/  FSETP.NEU.FTZ.AND P2, PT, |R0|.reuse, +INF , PT ;  /* 0x7f8000000000780b */ /* 0x040fe40003f5d200 */
[----:B------:R-:W-:Y:S02]  /*0340*/  FSETP.NEU.FTZ.AND P1, PT, |R3|, +INF , PT ;  /* 0x7f8000000300780b */ /* 0x000fe40003f3d200 */
[----:B------:R-:W-:-:S11]  /*0350*/  FSETP.NEU.FTZ.AND P0, PT, |R0|, +INF , PT ;  /* 0x7f8000000000780b */ /* 0x000fd60003f1d200 */
[----:B------:R-:W-:Y:S05]  /*0360*/  @!P1 BRA !P2, `(.L_x_7) ;  /* 0x00000004002c9947 */ /* 0x000fea0005000000 */
[----:B------:R-:W-:-:S04]  /*0370*/  LOP3.LUT P2, RZ, R8, 0x7fffffff, RZ, 0xc0, !PT ;  /* 0x7fffffff08ff7812 */ /* 0x000fc8000784c0ff */
[----:B------:R-:W-:-:S13]  /*0380*/  PLOP3.LUT P1, PT, P1, P2, PT, 0x2f, 0xf2 ;  /* 0x0000000000f2781c */ /* 0x000fda0000f24577 */
[----:B------:R-:W-:Y:S05]  /*0390*/  @P1 BRA `(.L_x_8) ;  /* 0x0000000400181947 */ /* 0x000fea0003800000 */
[----:B------:R-:W-:-:S04]  /*03a0*/  LOP3.LUT P1, RZ, R9, 0x7fffffff, RZ, 0xc0, !PT ;  /* 0x7fffffff09ff7812 */ /* 0x000fc8000782c0ff */
[----:B------:R-:W-:-:S13]  /*03b0*/  PLOP3.LUT P0, PT, P0, P1, PT, 0x2f, 0xf2 ;  /* 0x0000000000f2781c */ /* 0x000fda0000702577 */
[----:B------:R-:W-:Y:S05]  /*03c0*/  @P0 BRA `(.L_x_9) ;  /* 0x0000000400000947 */ /* 0x000fea0003800000 */
[----:B------:R-:W-:Y:S02]  /*03d0*/  ISETP.GE.AND P0, PT, R11, RZ, PT ;  /* 0x000000ff0b00720c */ /* 0x000fe40003f06270 */
[----:B------:R-:W-:-:S11]  /*03e0*/  ISETP.GE.AND P1, PT, R12, RZ, PT ;  /* 0x000000ff0c00720c */ /* 0x000fd60003f26270 */
[----:B------:R-:W-:Y:S02]  /*03f0*/  @P0 IMAD.MOV.U32 R10, RZ, RZ, RZ ;  /* 0x000000ffff0a0224 */ /* 0x000fe400078e00ff */
[----:B------:R-:W-:Y:S01]  /*0400*/  @!P0 FFMA R8, R0, 1.84467440737095516160e+19, RZ ;  /* 0x5f80000000088823 */ /* 0x000fe200000000ff */
[----:B------:R-:W-:Y:S02]  /*0410*/  @!P0 IMAD.MOV.U32 R10, RZ, RZ, -0x40 ;  /* 0xffffffc0ff0a8424 */ /* 0x000fe400078e00ff */
[----:B------:R-:W-:Y:S02]  /*0420*/  @!P1 FFMA R9, R3, 1.84467440737095516160e+19, RZ ;  /* 0x5f80000003099823 */ /* 0x000fe400000000ff */
[----:B------:R-:W-:-:S07]  /*0430*/  @!P1 VIADD R10, R10, 0x40 ;  /* 0x000000400a0a9836 */ /* 0x000fce0000000000 */
.L_x_5:
[----:B------:R-:W-:Y:S01]  /*0440*/  LEA R0, R7, 0xc0800000, 0x17 ;  /* 0xc080000007007811 */ /* 0x000fe200078eb8ff */
[----:B------:R-:W-:Y:S01]  /*0450*/  VIADD R6, R6, 0xffffff81 ;  /* 0xffffff8106067836 */ /* 0x000fe20000000000 */
[----:B------:R-:W-:Y:S03]  /*0460*/  BSSY.RECONVERGENT B2, `(.L_x_10) ;  /* 0x0000035000027945 */ /* 0x000fe60003800200 */
[----:B------:R-:W-:Y:S01]  /*0470*/  IMAD.IADD R9, R9, 0x1, -R0 ;  /* 0x0000000109097824 */ /* 0x000fe200078e0a00 */
[C---:B------:R-:W-:Y:S01]  /*0480*/  IADD3 R7, PT, PT, R6.reuse, 0x7f, -R7 ;  /* 0x0000007f06077810 */ /* 0x040fe20007ffe807 */
[----:B------:R-:W-:Y:S02]  /*0490*/  IMAD R0, R6, -0x800000, R8 ;  /* 0xff80000006007824 */ /* 0x000fe400078e0208 */
[----:B------:R-:W0:Y:S01]  /*04a0*/  MUFU.RCP R3, R9 ;  /* 0x0000000900037308 */ /* 0x000e220000001000 */
[----:B------:R-:W-:Y:S01]  /*04b0*/  FADD.FTZ R11, -R9, -RZ ;  /* 0x800000ff090b7221 */ /* 0x000fe20000010100 */
[----:B------:R-:W-:-:S03]  /*04c0*/  IMAD.IADD R7, R7, 0x1, R10 ;  /* 0x0000000107077824 */ /* 0x000fc600078e020a */
[----:B0-----:R-:W-:-:S04]  /*04d0*/  FFMA R12, R3, R11, 1 ;  /* 0x3f800000030c7423 */ /* 0x001fc8000000000b */
[----:B------:R-:W-:-:S04]  /*04e0*/  FFMA R12, R3, R12, R3 ;  /* 0x0000000c030c7223 */ /* 0x000fc80000000003 */
[----:B------:R-:W-:-:S04]  /*04f0*/  FFMA R3, R0, R12, RZ ;  /* 0x0000000c00037223 */ /* 0x000fc800000000ff */
[----:B------:R-:W-:-:S04]  /*0500*/  FFMA R8, R11, R3, R0 ;  /* 0x000000030b087223 */ /* 0x000fc80000000000 */
[----:B------:R-:W-:-:S04]  /*0510*/  FFMA R13, R12, R8, R3 ;  /* 0x000000080c0d7223 */ /* 0x000fc80000000003 */
[----:B------:R-:W-:-:S04]  /*0520*/  FFMA R8, R11, R13, R0 ;  /* 0x0000000d0b087223 */ /* 0x000fc80000000000 */
[----:B------:R-:W-:-:S05]  /*0530*/  FFMA R0, R12, R8, R13 ;  /* 0x000000080c007223 */ /* 0x000fca000000000d */
[----:B------:R-:W-:-:S04]  /*0540*/  SHF.R.U32.HI R3, RZ, 0x17, R0 ;  /* 0x00000017ff037819 */ /* 0x000fc80000011600 */
[----:B------:R-:W-:-:S05]  /*0550*/  LOP3.LUT R3, R3, 0xff, RZ, 0xc0, !PT ;  /* 0x000000ff03037812 */ /* 0x000fca00078ec0ff */
[----:B------:R-:W-:-:S04]  /*0560*/  IMAD.IADD R9, R3, 0x1, R7 ;  /* 0x0000000103097824 */ /* 0x000fc800078e0207 */
[----:B------:R-:W-:-:S05]  /*0570*/  VIADD R3, R9, 0xffffffff ;  /* 0xffffffff09037836 */ /* 0x000fca0000000000 */
[----:B------:R-:W-:-:S13]  /*0580*/  ISETP.GE.U32.AND P0, PT, R3, 0xfe, PT ;  /* 0x000000fe0300780c */ /* 0x000fda0003f06070 */
[----:B------:R-:W-:Y:S05]  /*0590*/  @!P0 BRA `(.L_x_11) ;  /* 0x0000000000808947 */ /* 0x000fea0003800000 */
[----:B------:R-:W-:-:S13]  /*05a0*/  ISETP.GT.AND P0, PT, R9, 0xfe, PT ;  /* 0x000000fe0900780c */ /* 0x000fda0003f04270 */
[----:B------:R-:W-:Y:S05]  /*05b0*/  @P0 BRA `(.L_x_12) ;  /* 0x00000000006c0947 */ /* 0x000fea0003800000 */
[----:B------:R-:W-:-:S13]  /*05c0*/  ISETP.GE.AND P0, PT, R9, 0x1, PT ;  /* 0x000000010900780c */ /* 0x000fda0003f06270 */
[----:B------:R-:W-:Y:S05]  /*05d0*/  @P0 BRA `(.L_x_13) ;  /* 0x0000000000740947 */ /* 0x000fea0003800000 */
[----:B------:R-:W-:Y:S02]  /*05e0*/  ISETP.GE.AND P0, PT, R9, -0x18, PT ;  /* 0xffffffe80900780c */ /* 0x000fe40003f06270 */
[----:B------:R-:W-:-:S11]  /*05f0*/  LOP3.LUT R0, R0, 0x80000000, RZ, 0xc0, !PT ;  /* 0x8000000000007812 */ /* 0x000fd600078ec0ff */
[----:B------:R-:W-:Y:S05]  /*0600*/  @!P0 BRA `(.L_x_13) ;  /* 0x0000000000688947 */ /* 0x000fea0003800000 */
[CCC-:B------:R-:W-:Y:S01]  /*0610*/  FFMA.RZ R3, R12.reuse, R8.reuse, R13.reuse ;  /* 0x000000080c037223 */ /* 0x1c0fe2000000c00d */
[CCC-:B------:R-:W-:Y:S01]  /*0620*/  FFMA.RM R6, R12.reuse, R8.reuse, R13.reuse ;  /* 0x000000080c067223 */ /* 0x1c0fe2000000400d */
[C---:B------:R-:W-:Y:S02]  /*0630*/  ISETP.NE.AND P2, PT, R9.reuse, RZ, PT ;  /* 0x000000ff0900720c */ /* 0x040fe40003f45270 */
[----:B------:R-:W-:Y:S02]  /*0640*/  ISETP.NE.AND P1, PT, R9, RZ, PT ;  /* 0x000000ff0900720c */ /* 0x000fe40003f25270 */
[----:B------:R-:W-:Y:S01]  /*0650*/  LOP3.LUT R7, R3, 0x7fffff, RZ, 0xc0, !PT ;  /* 0x007fffff03077812 */ /* 0x000fe200078ec0ff */
[----:B------:R-:W-:Y:S01]  /*0660*/  FFMA.RP R3, R12, R8, R13 ;  /* 0x000000080c037223 */ /* 0x000fe2000000800d */
[----:B------:R-:W-:Y:S02]  /*0670*/  VIADD R8, R9, 0x20 ;  /* 0x0000002009087836 */ /* 0x000fe40000000000 */
[----:B------:R-:W-:Y:S01]  /*0680*/  LOP3.LUT R7, R7, 0x800000, RZ, 0xfc, !PT ;  /* 0x0080000007077812 */ /* 0x000fe200078efcff */
[----:B------:R-:W-:Y:S01]  /*0690*/  IMAD.MOV R9, RZ, RZ, -R9 ;  /* 0x000000ffff097224 */ /* 0x000fe200078e0a09 */
[----:B------:R-:W-:-:S02]  /*06a0*/  FSETP.NEU.FTZ.AND P0, PT, R3, R6, PT ;  /* 0x000000060300720b */ /* 0x000fc40003f1d000 */
[----:B------:R-:W-:Y:S02]  /*06b0*/  SHF.L.U32 R8, R7, R8, RZ ;  /* 0x0000000807087219 */ /* 0x000fe400000006ff */
[----:B------:R-:W-:Y:S02]  /*06c0*/  SEL R6, R9, RZ, P2 ;  /* 0x000000ff09067207 */ /* 0x000fe40001000000 */
[----:B------:R-:W-:Y:S02]  /*06d0*/  ISETP.NE.AND P1, PT, R8, RZ, P1 ;  /* 0x000000ff0800720c */ /* 0x000fe40000f25270 */
[----:B------:R-:W-:Y:S02]  /*06e0*/  SHF.R.U32.HI R6, RZ, R6, R7 ;  /* 0x00000006ff067219 */ /* 0x000fe40000011607 */
[----:B------:R-:W-:Y:S02]  /*06f0*/  PLOP3.LUT P0, PT, P0, P1, PT, 0xf8, 0x8f ;  /* 0x00000000008f781c */ /* 0x000fe40000703f70 */
[----:B------:R-:W-:-:S02]  /*0700*/  SHF.R.U32.HI R8, RZ, 0x1, R6 ;  /* 0x00000001ff087819 */ /* 0x000fc40000011606 */
[----:B------:R-:W-:-:S04]  /*0710*/  SEL R3, RZ, 0x1, !P0 ;  /* 0x00000001ff037807 */ /* 0x000fc80004000000 */
[----:B------:R-:W-:-:S04]  /*0720*/  LOP3.LUT R3, R3, 0x1, R8, 0xf8, !PT ;  /* 0x0000000103037812 */ /* 0x000fc800078ef808 */
[----:B------:R-:W-:-:S05]  /*0730*/  LOP3.LUT R3, R3, R6, RZ, 0xc0, !PT ;  /* 0x0000000603037212 */ /* 0x000fca00078ec0ff */
[----:B------:R-:W-:-:S05]  /*0740*/  IMAD.IADD R3, R8, 0x1, R3 ;  /* 0x0000000108037824 */ /* 0x000fca00078e0203 */
[----:B------:R-:W-:Y:S01]  /*0750*/  LOP3.LUT R0, R3, R0, RZ, 0xfc, !PT ;  /* 0x0000000003007212 */ /* 0x000fe200078efcff */
[----:B------:R-:W-:Y:S06]  /*0760*/  BRA `(.L_x_13) ;  /* 0x0000000000107947 */ /* 0x000fec0003800000 */
.L_x_12:
[----:B------:R-:W-:-:S04]  /*0770*/  LOP3.LUT R0, R0, 0x80000000, RZ, 0xc0, !PT ;  /* 0x8000000000007812 */ /* 0x000fc800078ec0ff */
[----:B------:R-:W-:Y:S01]  /*0780*/  LOP3.LUT R0, R0, 0x7f800000, RZ, 0xfc, !PT ;  /* 0x7f80000000007812 */ /* 0x000fe200078efcff */
[----:B------:R-:W-:Y:S06]  /*0790*/  BRA `(.L_x_13) ;  /* 0x0000000000047947 */ /* 0x000fec0003800000 */
.L_x_11:
[----:B------:R-:W-:-:S07]  /*07a0*/  IMAD R0, R7, 0x800000, R0 ;  /* 0x0080000007007824 */ /* 0x000fce00078e0200 */
.L_x_13:
[----:B------:R-:W-:Y:S05]  /*07b0*/  BSYNC.RECONVERGENT B2 ;  /* 0x0000000000027941 */ /* 0x000fea0003800200 */
.L_x_10:
[----:B------:R-:W-:Y:S05]  /*07c0*/  BRA `(.L_x_14) ;  /* 0x0000000000207947 */ /* 0x000fea0003800000 */
.L_x_9:
[----:B------:R-:W-:-:S04]  /*07d0*/  LOP3.LUT R0, R9, 0x80000000, R8, 0x48, !PT ;  /* 0x8000000009007812 */ /* 0x000fc800078e4808 */
[----:B------:R-:W-:Y:S01]  /*07e0*/  LOP3.LUT R0, R0, 0x7f800000, RZ, 0xfc, !PT ;  /* 0x7f80000000007812 */ /* 0x000fe200078efcff */
[----:B------:R-:W-:Y:S06]  /*07f0*/  BRA `(.L_x_14) ;  /* 0x0000000000147947 */ /* 0x000fec0003800000 */
.L_x_8:
[----:B------:R-:W-:Y:S01]  /*0800*/  LOP3.LUT R0, R9, 0x80000000, R8, 0x48, !PT ;  /* 0x8000000009007812 */ /* 0x000fe200078e4808 */
[----:B------:R-:W-:Y:S06]  /*0810*/  BRA `(.L_x_14) ;  /* 0x00000000000c7947 */ /* 0x000fec0003800000 */
.L_x_7:
[----:B------:R-:W0:Y:S01]  /*0820*/  MUFU.RSQ R0, -QNAN ;  /* 0xffc0000000007908 */ /* 0x000e220000001400 */
[----:B------:R-:W-:Y:S05]  /*0830*/  BRA `(.L_x_14) ;  /* 0x0000000000047947 */ /* 0x000fea0003800000 */
.L_x_6:
[----:B------:R-:W-:-:S07]  /*0840*/  FADD.FTZ R0, R0, R3 ;  /* 0x0000000300007221 */ /* 0x000fce0000010000 */
.L_x_14:
[----:B------:R-:W-:Y:S05]  /*0850*/  BSYNC.RECONVERGENT B1 ;  /* 0x0000000000017941 */ /* 0x000fea0003800200 */
.L_x_4:
[----:B------:R-:W-:-:S04]  /*0860*/  IMAD.MOV.U32 R3, RZ, RZ, 0x0 ;  /* 0x00000000ff037424 */ /* 0x000fc800078e00ff */
[----:B0-----:R-:W-:Y:S05]  /*0870*/  RET.REL.NODEC R2 `(_Z13normalize_kerPfiff) ;  /* 0xfffffff402e07950 */ /* 0x001fea0003c3ffff */
.L_x_15:
        /* <DEDUP_REMOVED lines=16> */
.L_x_16:


//--------------------- .nv.shared._Z17vec_max_index_kerILi10ELi128EEvPfS0_i --------------------------
	.section	.nv.shared._Z17vec_max_index_kerILi10ELi128EEvPfS0_i,"aw",@nobits
	.sectionflags	@""
	.align	4
.nv.shared._Z17vec_max_index_kerILi10ELi128EEvPfS0_i:
	.zero		6144


//--------------------- .nv.shared.reserved.0     --------------------------
	.section	.nv.shared.reserved.0,"aw",@nobits
	.weak		__nv_reservedSMEM_offset_0_alias
	.size		__nv_reservedSMEM_offset_0_alias, 0, 64
	.other		__nv_reservedSMEM_offset_0_alias,@"STO_CUDA_RESERVED_SHARED STV_DEFAULT"
__nv_reservedSMEM_offset_0_alias:
	.zero		0
	.zero		64


//--------------------- .nv.constant0._Z17vec_max_index_kerILi10ELi128EEvPfS0_i --------------------------
	.section	.nv.constant0._Z17vec_max_index_kerILi10ELi128EEvPfS0_i,"a",@progbits
	.sectionflags	@""
	.align	4
.nv.constant0._Z17vec_max_index_kerILi10ELi128EEvPfS0_i:
	.zero		916


//--------------------- .nv.constant0._Z18batch_conv2d_f_kerILi2ELi2ELi0ELi1ELi28ELi28ELi1EEvPfiiiiPKfiiS2_iiS0_i --------------------------
	.section	.nv.constant0._Z18batch_conv2d_f_kerILi2ELi2ELi0ELi1ELi28ELi28ELi1EEvPfiiiiPKfiiS2_iiS0_i,"a",@progbits
	.sectionflags	@""
	.align	4
.nv.constant0._Z18batch_conv2d_f_kerILi2ELi2ELi0ELi1ELi28ELi28ELi1EEvPfiiiiPKfiiS2_iiS0_i:
	.zero		964


//--------------------- .nv.constant0._Z13normalize_kerPfiff --------------------------
	.section	.nv.constant0._Z13normalize_kerPfiff,"a",@progbits
	.sectionflags	@""
	.align	4
.nv.constant0._Z13normalize_kerPfiff:
	.zero		916


//--------------------- SYMBOLS --------------------------

	.type		.nv.reservedSmem.offset0,@object
	.size		.nv.reservedSmem.offset0,0x4
	.type		.nv.reservedSmem.cap,@object
	.size		.nv.reservedSmem.cap,0x4
